	.target	sm_90a

	.elftype	@"ET_EXEC"


//--------------------- .note.nv.tkinfo           --------------------------
	.section	.note.nv.tkinfo,"",@"SHT_NOTE"
	.sectionflags	@"SHF_NOTE_NV_TKINFO"
	.tkinfo
        /*0018*/ 	.word	0x00000002
        /*0030*/ 	.string	""
        /*0030*/ 	.string	"ptxas"
        /*0030*/ 	.string	"Cuda compilation tools, release 13.0, V13.0.88"
        /*0030*/ 	.string	"Build cuda_13.0.r13.0/compiler.36424714_0"
        /*0030*/ 	.string	"-arch sm_90a -m 64 "



//--------------------- .note.nv.cuinfo           --------------------------
	.section	.note.nv.cuinfo,"",@"SHT_NOTE"
	.sectionflags	@"SHF_NOTE_NV_CUINFO"
        /*0018*/ 	.short	0x0002
        /*001a*/ 	.short	0x005a
        /*001c*/ 	.short	0x0082
	.zero		2


//--------------------- .nv.info                  --------------------------
	.section	.nv.info,"",@"SHT_CUDA_INFO"
	.align	4


	//----- nvinfo : EIATTR_REGCOUNT
	.align		4
        /*0000*/ 	.byte	0x04, 0x2f
        /*0002*/ 	.short	(.L_12 - .L_11)
	.align		4
.L_11:
        /*0004*/ 	.word	index@(_ZN7cutlass13device_kernelINS_4gemm6kernel13GemmUniversalIN4cute5tupleIJiiiiEEENS1_10collective13CollectiveMmaINS1_37MainloopSm90TmaGmmaWarpSpecializedFP8ILi5ENS5_IJNS4_1CILi2EEESB_NSA_ILi1EEEEEENS1_35KernelTmaWarpSpecializedCooperativeEEENS5_IJNSA_ILi128EEENSA_ILi64EEESG_EEENS_12float_e4m3_tENS5_IJlSC_lEEESJ_SK_NS4_8TiledMMAINS4_8MMA_AtomIJNS4_4SM904GMMA30MMA_64x64x32_F32E4M3E4M3_SS_TNILNSO_7ScaleInE1ELSQ_1EEEEEENS4_6LayoutINS5_IJSB_SC_SC_EEENS5_IJSC_NSA_ILi0EEESV_EEEEENS5_IJNS4_10UnderscoreESY_SY_EEEEENS4_23SM90_TMA_LOAD_MULTICASTENS4_14ComposedLayoutINS4_7SwizzleILi3ELi4ELi3EEENS4_18smem_ptr_flag_bitsILi8EEENST_INS5_IJNSA_ILi8EEESG_EEENS5_IJSG_SC_EEEEEEEvNS4_8identityES11_S1B_vS1C_EENS_8epilogue10collective6detail29Sm90TmaWarpSpecializedAdapterINS1F_15DefaultEpilogueISJ_SK_SK_NS1E_6thread17LinearCombinationISJ_Li1EffLNS1J_9ScaleType4KindE0ELNS_15FloatRoundStyleE2ESJ_EENS1_15EpilogueDefaultEEEEEvvEEEEvNT_6ParamsE)
        /*0008*/ 	.word	0x000000a8


	//----- nvinfo : EIATTR_FRAME_SIZE
	.align		4
.L_12:
        /*000c*/ 	.byte	0x04, 0x11
        /*000e*/ 	.short	(.L_14 - .L_13)
	.align		4
.L_13:
        /*0010*/ 	.word	index@(_ZN7cutlass13device_kernelINS_4gemm6kernel13GemmUniversalIN4cute5tupleIJiiiiEEENS1_10collective13CollectiveMmaINS1_37MainloopSm90TmaGmmaWarpSpecializedFP8ILi5ENS5_IJNS4_1CILi2EEESB_NSA_ILi1EEEEEENS1_35KernelTmaWarpSpecializedCooperativeEEENS5_IJNSA_ILi128EEENSA_ILi64EEESG_EEENS_12float_e4m3_tENS5_IJlSC_lEEESJ_SK_NS4_8TiledMMAINS4_8MMA_AtomIJNS4_4SM904GMMA30MMA_64x64x32_F32E4M3E4M3_SS_TNILNSO_7ScaleInE1ELSQ_1EEEEEENS4_6LayoutINS5_IJSB_SC_SC_EEENS5_IJSC_NSA_ILi0EEESV_EEEEENS5_IJNS4_10UnderscoreESY_SY_EEEEENS4_23SM90_TMA_LOAD_MULTICASTENS4_14ComposedLayoutINS4_7SwizzleILi3ELi4ELi3EEENS4_18smem_ptr_flag_bitsILi8EEENST_INS5_IJNSA_ILi8EEESG_EEENS5_IJSG_SC_EEEEEEEvNS4_8identityES11_S1B_vS1C_EENS_8epilogue10collective6detail29Sm90TmaWarpSpecializedAdapterINS1F_15DefaultEpilogueISJ_SK_SK_NS1E_6thread17LinearCombinationISJ_Li1EffLNS1J_9ScaleType4KindE0ELNS_15FloatRoundStyleE2ESJ_EENS1_15EpilogueDefaultEEEEEvvEEEEvNT_6ParamsE)
        /*0014*/ 	.word	0x00000000


	//----- nvinfo : EIATTR_MIN_STACK_SIZE
	.align		4
.L_14:
        /*0018*/ 	.byte	0x04, 0x12
        /*001a*/ 	.short	(.L_16 - .L_15)
	.align		4
.L_15:
        /*001c*/ 	.word	index@(_ZN7cutlass13device_kernelINS_4gemm6kernel13GemmUniversalIN4cute5tupleIJiiiiEEENS1_10collective13CollectiveMmaINS1_37MainloopSm90TmaGmmaWarpSpecializedFP8ILi5ENS5_IJNS4_1CILi2EEESB_NSA_ILi1EEEEEENS1_35KernelTmaWarpSpecializedCooperativeEEENS5_IJNSA_ILi128EEENSA_ILi64EEESG_EEENS_12float_e4m3_tENS5_IJlSC_lEEESJ_SK_NS4_8TiledMMAINS4_8MMA_AtomIJNS4_4SM904GMMA30MMA_64x64x32_F32E4M3E4M3_SS_TNILNSO_7ScaleInE1ELSQ_1EEEEEENS4_6LayoutINS5_IJSB_SC_SC_EEENS5_IJSC_NSA_ILi0EEESV_EEEEENS5_IJNS4_10UnderscoreESY_SY_EEEEENS4_23SM90_TMA_LOAD_MULTICASTENS4_14ComposedLayoutINS4_7SwizzleILi3ELi4ELi3EEENS4_18smem_ptr_flag_bitsILi8EEENST_INS5_IJNSA_ILi8EEESG_EEENS5_IJSG_SC_EEEEEEEvNS4_8identityES11_S1B_vS1C_EENS_8epilogue10collective6detail29Sm90TmaWarpSpecializedAdapterINS1F_15DefaultEpilogueISJ_SK_SK_NS1E_6thread17LinearCombinationISJ_Li1EffLNS1J_9ScaleType4KindE0ELNS_15FloatRoundStyleE2ESJ_EENS1_15EpilogueDefaultEEEEEvvEEEEvNT_6ParamsE)
        /*0020*/ 	.word	0x00000000
.L_16:


//--------------------- .nv.compat                --------------------------
	.section	.nv.compat,"",@"SHT_CUDA_COMPAT_INFO"
	.align	4
        /*0000*/ 	.byte	0x02, 0x09, 0x01, 0x00, 0x02, 0x02, 0x04, 0x00, 0x02, 0x05, 0x05, 0x00, 0x03, 0x07, 0x01, 0x01
        /*0010*/ 	.byte	0x02, 0x03, 0x01, 0x00, 0x02, 0x06, 0x01, 0x00, 0x04, 0x0b, 0x08, 0x00, 0x00, 0x00, 0x00, 0x00
        /*0020*/ 	.byte	0x00, 0x00, 0x00, 0x00


//--------------------- .nv.info._ZN7cutlass13device_kernelINS_4gemm6kernel13GemmUniversalIN4cute5tupleIJiiiiEEENS1_10collective13CollectiveMmaINS1_37MainloopSm90TmaGmmaWarpSpecializedFP8ILi5ENS5_IJNS4_1CILi2EEESB_NSA_ILi1EEEEEENS1_35KernelTmaWarpSpecializedCooperativeEEENS5_IJNSA_ILi128EEENSA_ILi64EEESG_EEENS_12float_e4m3_tENS5_IJlSC_lEEESJ_SK_NS4_8TiledMMAINS4_8MMA_AtomIJNS4_4SM904GMMA30MMA_64x64x32_F32E4M3E4M3_SS_TNILNSO_7ScaleInE1ELSQ_1EEEEEENS4_6LayoutINS5_IJSB_SC_SC_EEENS5_IJSC_NSA_ILi0EEESV_EEEEENS5_IJNS4_10UnderscoreESY_SY_EEEEENS4_23SM90_TMA_LOAD_MULTICASTENS4_14ComposedLayoutINS4_7SwizzleILi3ELi4ELi3EEENS4_18smem_ptr_flag_bitsILi8EEENST_INS5_IJNSA_ILi8EEESG_EEENS5_IJSG_SC_EEEEEEEvNS4_8identityES11_S1B_vS1C_EENS_8epilogue10collective6detail29Sm90TmaWarpSpecializedAdapterINS1F_15DefaultEpilogueISJ_SK_SK_NS1E_6thread17LinearCombinationISJ_Li1EffLNS1J_9ScaleType4KindE0ELNS_15FloatRoundStyleE2ESJ_EENS1_15EpilogueDefaultEEEEEvvEEEEvNT_6ParamsE --------------------------
	.section	.nv.info._ZN7cutlass13device_kernelINS_4gemm6kernel13GemmUniversalIN4cute5tupleIJiiiiEEENS1_10collective13CollectiveMmaINS1_37MainloopSm90TmaGmmaWarpSpecializedFP8ILi5ENS5_IJNS4_1CILi2EEESB_NSA_ILi1EEEEEENS1_35KernelTmaWarpSpecializedCooperativeEEENS5_IJNSA_ILi128EEENSA_ILi64EEESG_EEENS_12float_e4m3_tENS5_IJlSC_lEEESJ_SK_NS4_8TiledMMAINS4_8MMA_AtomIJNS4_4SM904GMMA30MMA_64x64x32_F32E4M3E4M3_SS_TNILNSO_7ScaleInE1ELSQ_1EEEEEENS4_6LayoutINS5_IJSB_SC_SC_EEENS5_IJSC_NSA_ILi0EEESV_EEEEENS5_IJNS4_10UnderscoreESY_SY_EEEEENS4_23SM90_TMA_LOAD_MULTICASTENS4_14ComposedLayoutINS4_7SwizzleILi3ELi4ELi3EEENS4_18smem_ptr_flag_bitsILi8EEENST_INS5_IJNSA_ILi8EEESG_EEENS5_IJSG_SC_EEEEEEEvNS4_8identityES11_S1B_vS1C_EENS_8epilogue10collective6detail29Sm90TmaWarpSpecializedAdapterINS1F_15DefaultEpilogueISJ_SK_SK_NS1E_6thread17LinearCombinationISJ_Li1EffLNS1J_9ScaleType4KindE0ELNS_15FloatRoundStyleE2ESJ_EENS1_15EpilogueDefaultEEEEEvvEEEEvNT_6ParamsE,"",@"SHT_CUDA_INFO"
	.sectionflags	@""
	.align	4


	//----- nvinfo : EIATTR_CUDA_API_VERSION
	.align		4
        /*0000*/ 	.byte	0x04, 0x37
        /*0002*/ 	.short	(.L_18 - .L_17)
.L_17:
        /*0004*/ 	.word	0x00000082


	//----- nvinfo : EIATTR_KPARAM_INFO
	.align		4
.L_18:
        /*0008*/ 	.byte	0x04, 0x17
        /*000a*/ 	.short	(.L_20 - .L_19)
.L_19:
        /*000c*/ 	.word	0x00000000
        /*0010*/ 	.short	0x0000
        /*0012*/ 	.short	0x0070
        /*0014*/ 	.byte	0x00, 0xf0, 0x01, 0x10


	//----- nvinfo : EIATTR_SPARSE_MMA_MASK
	.align		4
.L_20:
        /*0018*/ 	.byte	0x03, 0x50
        /*001a*/ 	.short	0x0000


	//----- nvinfo : EIATTR_MAXREG_COUNT
	.align		4
        /*001c*/ 	.byte	0x03, 0x1b
        /*001e*/ 	.short	0x00a8


	//----- nvinfo : EIATTR_NUM_BARRIERS
	.align		4
        /*0020*/ 	.byte	0x02, 0x4c
        /*0022*/ 	.byte	0x01
	.zero		1


	//----- nvinfo : EIATTR_MERCURY_ISA_VERSION
	.align		4
        /*0024*/ 	.byte	0x03, 0x5f
        /*0026*/ 	.short	0x0101


	//----- nvinfo : EIATTR_INT_WARP_WIDE_INSTR_OFFSETS
	.align		4
        /*0028*/ 	.byte	0x04, 0x31
        /*002a*/ 	.short	(.L_22 - .L_21)


	//   ....[0]....
.L_21:
        /*002c*/ 	.word	0x00000490


	//   ....[1]....
        /*0030*/ 	.word	0x000005c0


	//   ....[2]....
        /*0034*/ 	.word	0x000006a0


	//----- nvinfo : EIATTR_COOP_GROUP_MASK_REGIDS
	.align		4
.L_22:
        /*0038*/ 	.byte	0x04, 0x29
        /*003a*/ 	.short	(.L_24 - .L_23)


	//   ....[0]....
.L_23:
        /*003c*/ 	.word	0xffffffff


	//   ....[1]....
        /*0040*/ 	.word	0xffffffff


	//   ....[2]....
        /*0044*/ 	.word	0xffffffff


	//   ....[3]....
        /*0048*/ 	.word	0xffffffff


	//   ....[4]....
        /*004c*/ 	.word	0xffffffff


	//   ....[5]....
        /*0050*/ 	.word	0xffffffff


	//----- nvinfo : EIATTR_COOP_GROUP_INSTR_OFFSETS
	.align		4
.L_24:
        /*0054*/ 	.byte	0x04, 0x28
        /*0056*/ 	.short	(.L_26 - .L_25)


	//   ....[0]....
.L_25:
        /*0058*/ 	.word	0x00000060


	//   ....[1]....
        /*005c*/ 	.word	0x00000070


	//   ....[2]....
        /*0060*/ 	.word	0x00000130


	//   ....[3]....
        /*0064*/ 	.word	0x000002f0


	//   ....[4]....
        /*0068*/ 	.word	0x00000810


	//   ....[5]....
        /*006c*/ 	.word	0x00001280


	//----- nvinfo : EIATTR_REG_RECONFIG
	.align		4
.L_26:
        /*0070*/ 	.byte	0x01, 0x54
	.zero		2


	//----- nvinfo : EIATTR_MBARRIER_INSTR_OFFSETS
	.align		4
        /*0074*/ 	.byte	0x04, 0x39
        /*0076*/ 	.short	(.L_28 - .L_27)


	//   ....[0]....
.L_27:
        /*0078*/ 	.word	0x00000230
        /*007c*/ 	.word	0x000000ff
        /*0080*/ 	.word	0x00000000
        /*0084*/ 	.short	0x0100
        /*0086*/ 	.byte	0x08
	.zero		1


	//   ....[1]....
        /*0088*/ 	.word	0x00000240
        /*008c*/ 	.word	0x000000ff
        /*0090*/ 	.word	0x00000028
        /*0094*/ 	.short	0x0100
        /*0096*/ 	.byte	0x08
	.zero		1


	//   ....[2]....
        /*0098*/ 	.word	0x00000250
        /*009c*/ 	.word	0x000000ff
        /*00a0*/ 	.word	0x00000008
        /*00a4*/ 	.short	0x0100
        /*00a6*/ 	.byte	0x08
	.zero		1


	//   ....[3]....
        /*00a8*/ 	.word	0x00000260
        /*00ac*/ 	.word	0x000000ff
        /*00b0*/ 	.word	0x00000030
        /*00b4*/ 	.short	0x0100
        /*00b6*/ 	.byte	0x08
	.zero		1


	//   ....[4]....
        /*00b8*/ 	.word	0x00000270
        /*00bc*/ 	.word	0x000000ff
        /*00c0*/ 	.word	0x00000010
        /*00c4*/ 	.short	0x0100
        /*00c6*/ 	.byte	0x08
	.zero		1


	//   ....[5]....
        /*00c8*/ 	.word	0x00000280
        /*00cc*/ 	.word	0x000000ff
        /*00d0*/ 	.word	0x00000038
        /*00d4*/ 	.short	0x0100
        /*00d6*/ 	.byte	0x08
	.zero		1


	//   ....[6]....
        /*00d8*/ 	.word	0x00000290
        /*00dc*/ 	.word	0x000000ff
        /*00e0*/ 	.word	0x00000018
        /*00e4*/ 	.short	0x0100
        /*00e6*/ 	.byte	0x08
	.zero		1


	//   ....[7]....
        /*00e8*/ 	.word	0x000002a0
        /*00ec*/ 	.word	0x000000ff
        /*00f0*/ 	.word	0x00000040
        /*00f4*/ 	.short	0x0100
        /*00f6*/ 	.byte	0x08
	.zero		1


	//   ....[8]....
        /*00f8*/ 	.word	0x000002b0
        /*00fc*/ 	.word	0x000000ff
        /*0100*/ 	.word	0x00000020
        /*0104*/ 	.short	0x0100
        /*0106*/ 	.byte	0x08
	.zero		1


	//   ....[9]....
        /*0108*/ 	.word	0x000002c0
        /*010c*/ 	.word	0x000000ff
        /*0110*/ 	.word	0x00000048
        /*0114*/ 	.short	0x0100
        /*0116*/ 	.byte	0x08
	.zero		1


	//   ....[10]....
        /*0118*/ 	.word	0x00000720
        /*011c*/ 	.word	0x000000ff
        /*0120*/ 	.word	0x00000060
        /*0124*/ 	.short	0x0100
        /*0126*/ 	.byte	0x06
	.zero		1


	//   ....[11]....
        /*0128*/ 	.word	0x000007b0
        /*012c*/ 	.word	0x000000ff
        /*0130*/ 	.word	0x00000068
        /*0134*/ 	.short	0x0100
        /*0136*/ 	.byte	0x06
	.zero		1


	//   ....[12]....
        /*0138*/ 	.word	0x000015c0
        /*013c*/ 	.word	0x000000ff
        /*0140*/ 	.word	0x00000000
        /*0144*/ 	.short	0x010a
        /*0146*/ 	.byte	0x06
	.zero		1


	//   ....[13]....
        /*0148*/ 	.word	0x00001600
        /*014c*/ 	.word	0x000000ff
        /*0150*/ 	.word	0x00000000
        /*0154*/ 	.short	0x010a
        /*0156*/ 	.byte	0x06
	.zero		1


	//   ....[14]....
        /*0158*/ 	.word	0x00001d00
        /*015c*/ 	.word	0x000000ff
        /*0160*/ 	.word	0x00000000
        /*0164*/ 	.short	0x010a
        /*0166*/ 	.byte	0x0c
	.zero		1


	//   ....[15]....
        /*0168*/ 	.word	0x00001d40
        /*016c*/ 	.word	0x000000ff
        /*0170*/ 	.word	0x00000000
        /*0174*/ 	.short	0x010a
        /*0176*/ 	.byte	0x0c
	.zero		1


	//   ....[16]....
        /*0178*/ 	.word	0x00002230
        /*017c*/ 	.word	0x0000000a
        /*0180*/ 	.word	0x00000000
        /*0184*/ 	.short	0x0101
        /*0186*/ 	.byte	0x3f
	.zero		1


	//   ....[17]....
        /*0188*/ 	.word	0x000026d0
        /*018c*/ 	.word	0x00000008
        /*0190*/ 	.word	0x00000000
        /*0194*/ 	.short	0x0101
        /*0196*/ 	.byte	0x3f
	.zero		1


	//   ....[18]....
        /*0198*/ 	.word	0x00006060
        /*019c*/ 	.word	0x00000014
        /*01a0*/ 	.word	0x00000028
        /*01a4*/ 	.short	0x010a
        /*01a6*/ 	.byte	0x3f
	.zero		1


	//   ....[19]....
        /*01a8*/ 	.word	0x00006400
        /*01ac*/ 	.word	0x00000008
        /*01b0*/ 	.word	0x00000068
        /*01b4*/ 	.short	0x0101
        /*01b6*/ 	.byte	0x3f
	.zero		1


	//   ....[20]....
        /*01b8*/ 	.word	0x00006b20
        /*01bc*/ 	.word	0x00000006
        /*01c0*/ 	.word	0x00000000
        /*01c4*/ 	.short	0x010a
        /*01c6*/ 	.byte	0x3f
	.zero		1


	//   ....[21]....
        /*01c8*/ 	.word	0x00006ba0
        /*01cc*/ 	.word	0x00000007
        /*01d0*/ 	.word	0x00000000
        /*01d4*/ 	.short	0x010a
        /*01d6*/ 	.byte	0x3f
	.zero		1


	//   ....[22]....
        /*01d8*/ 	.word	0x00006c30
        /*01dc*/ 	.word	0x0000000a
        /*01e0*/ 	.word	0x00000000
        /*01e4*/ 	.short	0x010a
        /*01e6*/ 	.byte	0x3f
	.zero		1


	//   ....[23]....
        /*01e8*/ 	.word	0x00006cc0
        /*01ec*/ 	.word	0x0000000b
        /*01f0*/ 	.word	0x00000000
        /*01f4*/ 	.short	0x010a
        /*01f6*/ 	.byte	0x3f
	.zero		1


	//   ....[24]....
        /*01f8*/ 	.word	0x00006d50
        /*01fc*/ 	.word	0x00000003
        /*0200*/ 	.word	0x00000000
        /*0204*/ 	.short	0x010a
        /*0206*/ 	.byte	0x3f
	.zero		1


	//   ....[25]....
        /*0208*/ 	.word	0x00006dc0
        /*020c*/ 	.word	0x00000009
        /*0210*/ 	.word	0x00000000
        /*0214*/ 	.short	0x010a
        /*0216*/ 	.byte	0x3f
	.zero		1


	//   ....[26]....
        /*0218*/ 	.word	0x00006e20
        /*021c*/ 	.word	0x0000000b
        /*0220*/ 	.word	0x00000000
        /*0224*/ 	.short	0x010a
        /*0226*/ 	.byte	0x3f
	.zero		1


	//   ....[27]....
        /*0228*/ 	.word	0x00006ef0
        /*022c*/ 	.word	0x00000014
        /*0230*/ 	.word	0x00000028
        /*0234*/ 	.short	0x010a
        /*0236*/ 	.byte	0x3f
	.zero		1


	//   ....[28]....
        /*0238*/ 	.word	0x00006fc0
        /*023c*/ 	.word	0x00000006
        /*0240*/ 	.word	0x00000000
        /*0244*/ 	.short	0x010a
        /*0246*/ 	.byte	0x3f
	.zero		1


	//   ....[29]....
        /*0248*/ 	.word	0x00007010
        /*024c*/ 	.word	0x00000007
        /*0250*/ 	.word	0x00000000
        /*0254*/ 	.short	0x010a
        /*0256*/ 	.byte	0x3f
	.zero		1


	//   ....[30]....
        /*0258*/ 	.word	0x00007060
        /*025c*/ 	.word	0x0000000a
        /*0260*/ 	.word	0x00000000
        /*0264*/ 	.short	0x010a
        /*0266*/ 	.byte	0x3f
	.zero		1


	//   ....[31]....
        /*0268*/ 	.word	0x000070b0
        /*026c*/ 	.word	0x0000000b
        /*0270*/ 	.word	0x00000000
        /*0274*/ 	.short	0x010a
        /*0276*/ 	.byte	0x3f
	.zero		1


	//----- nvinfo : EIATTR_NUM_MBARRIERS
	.align		4
.L_28:
        /*0278*/ 	.byte	0x03, 0x38
        /*027a*/ 	.short	0x000c


	//----- nvinfo : EIATTR_EXIT_INSTR_OFFSETS
	.align		4
        /*027c*/ 	.byte	0x04, 0x1c
        /*027e*/ 	.short	(.L_30 - .L_29)


	//   ....[0]....
.L_29:
        /*0280*/ 	.word	0x00000970


	//   ....[1]....
        /*0284*/ 	.word	0x00001150


	//   ....[2]....
        /*0288*/ 	.word	0x000056a0


	//   ....[3]....
        /*028c*/ 	.word	0x00005c00


	//   ....[4]....
        /*0290*/ 	.word	0x00006da0


	//----- nvinfo : EIATTR_MAX_THREADS
	.align		4
.L_30:
        /*0294*/ 	.byte	0x04, 0x05
        /*0296*/ 	.short	(.L_32 - .L_31)
.L_31:
        /*0298*/ 	.word	0x00000180
        /*029c*/ 	.word	0x00000001
        /*02a0*/ 	.word	0x00000001


	//----- nvinfo : EIATTR_CRS_STACK_SIZE
	.align		4
.L_32:
        /*02a4*/ 	.byte	0x04, 0x1e
        /*02a6*/ 	.short	(.L_34 - .L_33)
.L_33:
        /*02a8*/ 	.word	0x00000000


	//----- nvinfo : EIATTR_CBANK_PARAM_SIZE
	.align		4
.L_34:
        /*02ac*/ 	.byte	0x03, 0x19
        /*02ae*/ 	.short	0x0470


	//----- nvinfo : EIATTR_PARAM_CBANK
	.align		4
        /*02b0*/ 	.byte	0x04, 0x0a
        /*02b2*/ 	.short	(.L_36 - .L_35)
	.align		4
.L_35:
        /*02b4*/ 	.word	index@(.nv.constant0._ZN7cutlass13device_kernelINS_4gemm6kernel13GemmUniversalIN4cute5tupleIJiiiiEEENS1_10collective13CollectiveMmaINS1_37MainloopSm90TmaGmmaWarpSpecializedFP8ILi5ENS5_IJNS4_1CILi2EEESB_NSA_ILi1EEEEEENS1_35KernelTmaWarpSpecializedCooperativeEEENS5_IJNSA_ILi128EEENSA_ILi64EEESG_EEENS_12float_e4m3_tENS5_IJlSC_lEEESJ_SK_NS4_8TiledMMAINS4_8MMA_AtomIJNS4_4SM904GMMA30MMA_64x64x32_F32E4M3E4M3_SS_TNILNSO_7ScaleInE1ELSQ_1EEEEEENS4_6LayoutINS5_IJSB_SC_SC_EEENS5_IJSC_NSA_ILi0EEESV_EEEEENS5_IJNS4_10UnderscoreESY_SY_EEEEENS4_23SM90_TMA_LOAD_MULTICASTENS4_14ComposedLayoutINS4_7SwizzleILi3ELi4ELi3EEENS4_18smem_ptr_flag_bitsILi8EEENST_INS5_IJNSA_ILi8EEESG_EEENS5_IJSG_SC_EEEEEEEvNS4_8identityES11_S1B_vS1C_EENS_8epilogue10collective6detail29Sm90TmaWarpSpecializedAdapterINS1F_15DefaultEpilogueISJ_SK_SK_NS1E_6thread17LinearCombinationISJ_Li1EffLNS1J_9ScaleType4KindE0ELNS_15FloatRoundStyleE2ESJ_EENS1_15EpilogueDefaultEEEEEvvEEEEvNT_6ParamsE)
        /*02b8*/ 	.short	0x0210
        /*02ba*/ 	.short	0x0470


	//----- nvinfo : EIATTR_SW_WAR
	.align		4
.L_36:
        /*02bc*/ 	.byte	0x04, 0x36
        /*02be*/ 	.short	(.L_38 - .L_37)
.L_37:
        /*02c0*/ 	.word	0x00000008
.L_38:


//--------------------- .nv.callgraph             --------------------------
	.section	.nv.callgraph,"",@"SHT_CUDA_CALLGRAPH"
	.align	4
	.sectionentsize	8
	.align		4
        /*0000*/ 	.word	0x00000000
	.align		4
        /*0004*/ 	.word	0xffffffff
	.align		4
        /*0008*/ 	.word	0x00000000
	.align		4
        /*000c*/ 	.word	0xfffffffe
	.align		4
        /*0010*/ 	.word	0x00000000
	.align		4
        /*0014*/ 	.word	0xfffffffd
	.align		4
        /*0018*/ 	.word	0x00000000
	.align		4
        /*001c*/ 	.word	0xfffffffc


//--------------------- .nv.constant4             --------------------------
	.section	.nv.constant4,"a",@progbits
	.align	8
	.align		8
.nv.constant4:
        /*0000*/ 	.dword	_ZN39_INTERNAL_488e4209_4_k_cu_3ecad65f_58064cuda3std3__45__cpo5beginE
	.align		8
        /*0008*/ 	.dword	_ZN39_INTERNAL_488e4209_4_k_cu_3ecad65f_58064cuda3std3__45__cpo3endE
	.align		8
        /*0010*/ 	.dword	_ZN39_INTERNAL_488e4209_4_k_cu_3ecad65f_58064cuda3std3__45__cpo6cbeginE
	.align		8
        /*0018*/ 	.dword	_ZN39_INTERNAL_488e4209_4_k_cu_3ecad65f_58064cuda3std3__45__cpo4cendE
	.align		8
        /*0020*/ 	.dword	_ZN39_INTERNAL_488e4209_4_k_cu_3ecad65f_58064cuda3std3__441_GLOBAL__N__488e4209_4_k_cu_3ecad65f_58066ignoreE
	.align		8
        /*0028*/ 	.dword	_ZN39_INTERNAL_488e4209_4_k_cu_3ecad65f_58064cuda3std3__419piecewise_constructE
	.align		8
        /*0030*/ 	.dword	_ZN39_INTERNAL_488e4209_4_k_cu_3ecad65f_58064cuda3std3__48in_placeE
	.align		8
        /*0038*/ 	.dword	_ZN39_INTERNAL_488e4209_4_k_cu_3ecad65f_58064cuda3std6ranges3__45__cpo4swapE
	.align		8
        /*0040*/ 	.dword	_ZN39_INTERNAL_488e4209_4_k_cu_3ecad65f_58064cuda3std6ranges3__45__cpo9iter_moveE
	.align		8
        /*0048*/ 	.dword	_ZN39_INTERNAL_488e4209_4_k_cu_3ecad65f_58064cute7productE
	.align		8
        /*0050*/ 	.dword	_ZN39_INTERNAL_488e4209_4_k_cu_3ecad65f_58064cute1_E


//--------------------- .text._ZN7cutlass13device_kernelINS_4gemm6kernel13GemmUniversalIN4cute5tupleIJiiiiEEENS1_10collective13CollectiveMmaINS1_37MainloopSm90TmaGmmaWarpSpecializedFP8ILi5ENS5_IJNS4_1CILi2EEESB_NSA_ILi1EEEEEENS1_35KernelTmaWarpSpecializedCooperativeEEENS5_IJNSA_ILi128EEENSA_ILi64EEESG_EEENS_12float_e4m3_tENS5_IJlSC_lEEESJ_SK_NS4_8TiledMMAINS4_8MMA_AtomIJNS4_4SM904GMMA30MMA_64x64x32_F32E4M3E4M3_SS_TNILNSO_7ScaleInE1ELSQ_1EEEEEENS4_6LayoutINS5_IJSB_SC_SC_EEENS5_IJSC_NSA_ILi0EEESV_EEEEENS5_IJNS4_10UnderscoreESY_SY_EEEEENS4_23SM90_TMA_LOAD_MULTICASTENS4_14ComposedLayoutINS4_7SwizzleILi3ELi4ELi3EEENS4_18smem_ptr_flag_bitsILi8EEENST_INS5_IJNSA_ILi8EEESG_EEENS5_IJSG_SC_EEEEEEEvNS4_8identityES11_S1B_vS1C_EENS_8epilogue10collective6detail29Sm90TmaWarpSpecializedAdapterINS1F_15DefaultEpilogueISJ_SK_SK_NS1E_6thread17LinearCombinationISJ_Li1EffLNS1J_9ScaleType4KindE0ELNS_15FloatRoundStyleE2ESJ_EENS1_15EpilogueDefaultEEEEEvvEEEEvNT_6ParamsE --------------------------
	.section	.text._ZN7cutlass13device_kernelINS_4gemm6kernel13GemmUniversalIN4cute5tupleIJiiiiEEENS1_10collective13CollectiveMmaINS1_37MainloopSm90TmaGmmaWarpSpecializedFP8ILi5ENS5_IJNS4_1CILi2EEESB_NSA_ILi1EEEEEENS1_35KernelTmaWarpSpecializedCooperativeEEENS5_IJNSA_ILi128EEENSA_ILi64EEESG_EEENS_12float_e4m3_tENS5_IJlSC_lEEESJ_SK_NS4_8TiledMMAINS4_8MMA_AtomIJNS4_4SM904GMMA30MMA_64x64x32_F32E4M3E4M3_SS_TNILNSO_7ScaleInE1ELSQ_1EEEEEENS4_6LayoutINS5_IJSB_SC_SC_EEENS5_IJSC_NSA_ILi0EEESV_EEEEENS5_IJNS4_10UnderscoreESY_SY_EEEEENS4_23SM90_TMA_LOAD_MULTICASTENS4_14ComposedLayoutINS4_7SwizzleILi3ELi4ELi3EEENS4_18smem_ptr_flag_bitsILi8EEENST_INS5_IJNSA_ILi8EEESG_EEENS5_IJSG_SC_EEEEEEEvNS4_8identityES11_S1B_vS1C_EENS_8epilogue10collective6detail29Sm90TmaWarpSpecializedAdapterINS1F_15DefaultEpilogueISJ_SK_SK_NS1E_6thread17LinearCombinationISJ_Li1EffLNS1J_9ScaleType4KindE0ELNS_15FloatRoundStyleE2ESJ_EENS1_15EpilogueDefaultEEEEEvvEEEEvNT_6ParamsE,"ax",@progbits
	.align	128
.text._ZN7cutlass13device_kernelINS_4gemm6kernel13GemmUniversalIN4cute5tupleIJiiiiEEENS1_10collective13CollectiveMmaINS1_37MainloopSm90TmaGmmaWarpSpecializedFP8ILi5ENS5_IJNS4_1CILi2EEESB_NSA_ILi1EEEEEENS1_35KernelTmaWarpSpecializedCooperativeEEENS5_IJNSA_ILi128EEENSA_ILi64EEESG_EEENS_12float_e4m3_tENS5_IJlSC_lEEESJ_SK_NS4_8TiledMMAINS4_8MMA_AtomIJNS4_4SM904GMMA30MMA_64x64x32_F32E4M3E4M3_SS_TNILNSO_7ScaleInE1ELSQ_1EEEEEENS4_6LayoutINS5_IJSB_SC_SC_EEENS5_IJSC_NSA_ILi0EEESV_EEEEENS5_IJNS4_10UnderscoreESY_SY_EEEEENS4_23SM90_TMA_LOAD_MULTICASTENS4_14ComposedLayoutINS4_7SwizzleILi3ELi4ELi3EEENS4_18smem_ptr_flag_bitsILi8EEENST_INS5_IJNSA_ILi8EEESG_EEENS5_IJSG_SC_EEEEEEEvNS4_8identityES11_S1B_vS1C_EENS_8epilogue10collective6detail29Sm90TmaWarpSpecializedAdapterINS1F_15DefaultEpilogueISJ_SK_SK_NS1E_6thread17LinearCombinationISJ_Li1EffLNS1J_9ScaleType4KindE0ELNS_15FloatRoundStyleE2ESJ_EENS1_15EpilogueDefaultEEEEEvvEEEEvNT_6ParamsE:
        .type           _ZN7cutlass13device_kernelINS_4gemm6kernel13GemmUniversalIN4cute5tupleIJiiiiEEENS1_10collective13CollectiveMmaINS1_37MainloopSm90TmaGmmaWarpSpecializedFP8ILi5ENS5_IJNS4_1CILi2EEESB_NSA_ILi1EEEEEENS1_35KernelTmaWarpSpecializedCooperativeEEENS5_IJNSA_ILi128EEENSA_ILi64EEESG_EEENS_12float_e4m3_tENS5_IJlSC_lEEESJ_SK_NS4_8TiledMMAINS4_8MMA_AtomIJNS4_4SM904GMMA30MMA_64x64x32_F32E4M3E4M3_SS_TNILNSO_7ScaleInE1ELSQ_1EEEEEENS4_6LayoutINS5_IJSB_SC_SC_EEENS5_IJSC_NSA_ILi0EEESV_EEEEENS5_IJNS4_10UnderscoreESY_SY_EEEEENS4_23SM90_TMA_LOAD_MULTICASTENS4_14ComposedLayoutINS4_7SwizzleILi3ELi4ELi3EEENS4_18smem_ptr_flag_bitsILi8EEENST_INS5_IJNSA_ILi8EEESG_EEENS5_IJSG_SC_EEEEEEEvNS4_8identityES11_S1B_vS1C_EENS_8epilogue10collective6detail29Sm90TmaWarpSpecializedAdapterINS1F_15DefaultEpilogueISJ_SK_SK_NS1E_6thread17LinearCombinationISJ_Li1EffLNS1J_9ScaleType4KindE0ELNS_15FloatRoundStyleE2ESJ_EENS1_15EpilogueDefaultEEEEEvvEEEEvNT_6ParamsE,@function
        .size           _ZN7cutlass13device_kernelINS_4gemm6kernel13GemmUniversalIN4cute5tupleIJiiiiEEENS1_10collective13CollectiveMmaINS1_37MainloopSm90TmaGmmaWarpSpecializedFP8ILi5ENS5_IJNS4_1CILi2EEESB_NSA_ILi1EEEEEENS1_35KernelTmaWarpSpecializedCooperativeEEENS5_IJNSA_ILi128EEENSA_ILi64EEESG_EEENS_12float_e4m3_tENS5_IJlSC_lEEESJ_SK_NS4_8TiledMMAINS4_8MMA_AtomIJNS4_4SM904GMMA30MMA_64x64x32_F32E4M3E4M3_SS_TNILNSO_7ScaleInE1ELSQ_1EEEEEENS4_6LayoutINS5_IJSB_SC_SC_EEENS5_IJSC_NSA_ILi0EEESV_EEEEENS5_IJNS4_10UnderscoreESY_SY_EEEEENS4_23SM90_TMA_LOAD_MULTICASTENS4_14ComposedLayoutINS4_7SwizzleILi3ELi4ELi3EEENS4_18smem_ptr_flag_bitsILi8EEENST_INS5_IJNSA_ILi8EEESG_EEENS5_IJSG_SC_EEEEEEEvNS4_8identityES11_S1B_vS1C_EENS_8epilogue10collective6detail29Sm90TmaWarpSpecializedAdapterINS1F_15DefaultEpilogueISJ_SK_SK_NS1E_6thread17LinearCombinationISJ_Li1EffLNS1J_9ScaleType4KindE0ELNS_15FloatRoundStyleE2ESJ_EENS1_15EpilogueDefaultEEEEEvvEEEEvNT_6ParamsE,(.L_x_144 - _ZN7cutlass13device_kernelINS_4gemm6kernel13GemmUniversalIN4cute5tupleIJiiiiEEENS1_10collective13CollectiveMmaINS1_37MainloopSm90TmaGmmaWarpSpecializedFP8ILi5ENS5_IJNS4_1CILi2EEESB_NSA_ILi1EEEEEENS1_35KernelTmaWarpSpecializedCooperativeEEENS5_IJNSA_ILi128EEENSA_ILi64EEESG_EEENS_12float_e4m3_tENS5_IJlSC_lEEESJ_SK_NS4_8TiledMMAINS4_8MMA_AtomIJNS4_4SM904GMMA30MMA_64x64x32_F32E4M3E4M3_SS_TNILNSO_7ScaleInE1ELSQ_1EEEEEENS4_6LayoutINS5_IJSB_SC_SC_EEENS5_IJSC_NSA_ILi0EEESV_EEEEENS5_IJNS4_10UnderscoreESY_SY_EEEEENS4_23SM90_TMA_LOAD_MULTICASTENS4_14ComposedLayoutINS4_7SwizzleILi3ELi4ELi3EEENS4_18smem_ptr_flag_bitsILi8EEENST_INS5_IJNSA_ILi8EEESG_EEENS5_IJSG_SC_EEEEEEEvNS4_8identityES11_S1B_vS1C_EENS_8epilogue10collective6detail29Sm90TmaWarpSpecializedAdapterINS1F_15DefaultEpilogueISJ_SK_SK_NS1E_6thread17LinearCombinationISJ_Li1EffLNS1J_9ScaleType4KindE0ELNS_15FloatRoundStyleE2ESJ_EENS1_15EpilogueDefaultEEEEEvvEEEEvNT_6ParamsE)
        .other          _ZN7cutlass13device_kernelINS_4gemm6kernel13GemmUniversalIN4cute5tupleIJiiiiEEENS1_10collective13CollectiveMmaINS1_37MainloopSm90TmaGmmaWarpSpecializedFP8ILi5ENS5_IJNS4_1CILi2EEESB_NSA_ILi1EEEEEENS1_35KernelTmaWarpSpecializedCooperativeEEENS5_IJNSA_ILi128EEENSA_ILi64EEESG_EEENS_12float_e4m3_tENS5_IJlSC_lEEESJ_SK_NS4_8TiledMMAINS4_8MMA_AtomIJNS4_4SM904GMMA30MMA_64x64x32_F32E4M3E4M3_SS_TNILNSO_7ScaleInE1ELSQ_1EEEEEENS4_6LayoutINS5_IJSB_SC_SC_EEENS5_IJSC_NSA_ILi0EEESV_EEEEENS5_IJNS4_10UnderscoreESY_SY_EEEEENS4_23SM90_TMA_LOAD_MULTICASTENS4_14ComposedLayoutINS4_7SwizzleILi3ELi4ELi3EEENS4_18smem_ptr_flag_bitsILi8EEENST_INS5_IJNSA_ILi8EEESG_EEENS5_IJSG_SC_EEEEEEEvNS4_8identityES11_S1B_vS1C_EENS_8epilogue10collective6detail29Sm90TmaWarpSpecializedAdapterINS1F_15DefaultEpilogueISJ_SK_SK_NS1E_6thread17LinearCombinationISJ_Li1EffLNS1J_9ScaleType4KindE0ELNS_15FloatRoundStyleE2ESJ_EENS1_15EpilogueDefaultEEEEEvvEEEEvNT_6ParamsE,@"STO_CUDA_ENTRY STV_DEFAULT"
_ZN7cutlass13device_kernelINS_4gemm6kernel13GemmUniversalIN4cute5tupleIJiiiiEEENS1_10collective13CollectiveMmaINS1_37MainloopSm90TmaGmmaWarpSpecializedFP8ILi5ENS5_IJNS4_1CILi2EEESB_NSA_ILi1EEEEEENS1_35KernelTmaWarpSpecializedCooperativeEEENS5_IJNSA_ILi128EEENSA_ILi64EEESG_EEENS_12float_e4m3_tENS5_IJlSC_lEEESJ_SK_NS4_8TiledMMAINS4_8MMA_AtomIJNS4_4SM904GMMA30MMA_64x64x32_F32E4M3E4M3_SS_TNILNSO_7ScaleInE1ELSQ_1EEEEEENS4_6LayoutINS5_IJSB_SC_SC_EEENS5_IJSC_NSA_ILi0EEESV_EEEEENS5_IJNS4_10UnderscoreESY_SY_EEEEENS4_23SM90_TMA_LOAD_MULTICASTENS4_14ComposedLayoutINS4_7SwizzleILi3ELi4ELi3EEENS4_18smem_ptr_flag_bitsILi8EEENST_INS5_IJNSA_ILi8EEESG_EEENS5_IJSG_SC_EEEEEEEvNS4_8identityES11_S1B_vS1C_EENS_8epilogue10collective6detail29Sm90TmaWarpSpecializedAdapterINS1F_15DefaultEpilogueISJ_SK_SK_NS1E_6thread17LinearCombinationISJ_Li1EffLNS1J_9ScaleType4KindE0ELNS_15FloatRoundStyleE2ESJ_EENS1_15EpilogueDefaultEEEEEvvEEEEvNT_6ParamsE:
[----:B------:R-:W-:Y:S01]  /*0000*/  LDC R1, c[0x0][0x28] ;  /* 0x00000a00ff017b82 */ /* 0x000fe20000000800 */
[----:B------:R-:W0:Y:S01]  /*0010*/  S2R R0, SR_TID.X ;  /* 0x0000000000007919 */ /* 0x000e220000002100 */
[----:B------:R-:W-:Y:S01]  /*0020*/  ELECT P0, URZ, PT ;  /* 0x00000000003f782f */ /* 0x000fe20003800000 */
[----:B------:R-:W-:Y:S01]  /*0030*/  BSSY B0, `(.L_x_0) ;  /* 0x000000f000007945 */ /* 0x000fe20003800000 */
[--C-:B0-----:R-:W-:Y:S02]  /*0040*/  SHF.R.U32.HI R2, RZ, 0x5, R0.reuse ;  /* 0x00000005ff027819 */ /* 0x101fe40000011600 */
[----:B------:R-:W-:-:S03]  /*0050*/  SHF.R.U32.HI R3, RZ, 0x7, R0 ;  /* 0x00000007ff037819 */ /* 0x000fc60000011600 */
[----:B------:R-:W0:Y:S04]  /*0060*/  SHFL.IDX PT, R7, R2, RZ, 0x1f ;  /* 0x00001fff02077589 */ /* 0x000e2800000e0000 */
[----:B------:R1:W2:Y:S01]  /*0070*/  SHFL.IDX PT, R4, R3, RZ, 0x1f ;  /* 0x00001fff03047589 */ /* 0x0002a200000e0000 */
[----:B0-----:R-:W-:-:S13]  /*0080*/  ISETP.NE.OR P0, PT, R7, RZ, !P0 ;  /* 0x000000ff0700720c */ /* 0x001fda0004705670 */
[----:B-12---:R-:W-:Y:S05]  /*0090*/  @P0 BRA `(.L_x_1) ;  /* 0x0000000000200947 */ /* 0x006fea0003800000 */
[----:B------:R-:W-:Y:S02]  /*00a0*/  ULDC.64 UR4, c[0x0][0x198] ;  /* 0x0000660000047ab9 */ /* 0x000fe40000000a00 */
[----:B------:R-:W-:Y:S02]  /*00b0*/  UIADD3 UR6, UP0, UR4, 0xf0, URZ ;  /* 0x000000f004067890 */ /* 0x000fe4000ff1e03f */
[----:B------:R-:W-:Y:S02]  /*00c0*/  UIADD3 UR4, UP1, UR4, 0x1f0, URZ ;  /* 0x000001f004047890 */ /* 0x000fe4000ff3e03f */
[----:B------:R-:W-:Y:S02]  /*00d0*/  UIADD3.X UR7, URZ, UR5, URZ, UP0, !UPT ;  /* 0x000000053f077290 */ /* 0x000fe400087fe43f */
[----:B------:R-:W-:-:S07]  /*00e0*/  UIADD3.X UR5, URZ, UR5, URZ, UP1, !UPT ;  /* 0x000000053f057290 */ /* 0x000fce0008ffe43f */
[----:B------:R0:W-:Y:S02]  /*00f0*/  UTMACCTL.PF [UR6] ;  /* 0x00000000060079b9 */ /* 0x0001e40008040000 */
[----:B------:R0:W-:Y:S02]  /*0100*/  UTMACCTL.PF [UR4] ;  /* 0x00000000040079b9 */ /* 0x0001e40008040000 */
[----:B0-----:R-:W-:Y:S01]  /*0110*/  NOP ;  /* 0x0000000000007918 */ /* 0x001fe20000000000 */
.L_x_1:
[----:B------:R-:W-:Y:S05]  /*0120*/  BSYNC B0 ;  /* 0x0000000000007941 */ /* 0x000fea0003800000 */
.L_x_0:
[----:B------:R-:W0:Y:S02]  /*0130*/  SHFL.IDX PT, R3, R2, RZ, 0x1f ;  /* 0x00001fff02037589 */ /* 0x000e2400000e0000 */
[----:B0-----:R-:W-:-:S13]  /*0140*/  ISETP.NE.AND P0, PT, R3, RZ, PT ;  /* 0x000000ff0300720c */ /* 0x001fda0003f05270 */
[----:B------:R-:W-:Y:S05]  /*0150*/  @P0 BRA `(.L_x_2) ;  /* 0x0000000000600947 */ /* 0x000fea0003800000 */
[----:B------:R-:W0:Y:S01]  /*0160*/  S2UR UR8, SR_CgaCtaId ;  /* 0x00000000000879c3 */ /* 0x000e220000008800 */
[----:B------:R-:W-:Y:S01]  /*0170*/  UMOV UR4, 0x400 ;  /* 0x0000040000047882 */ /* 0x000fe20000000000 */
[----:B------:R-:W-:Y:S01]  /*0180*/  UMOV UR5, 0x1 ;  /* 0x0000000100057882 */ /* 0x000fe20000000000 */
[----:B------:R-:W-:Y:S01]  /*0190*/  UMOV UR6, 0x6 ;  /* 0x0000000600067882 */ /* 0x000fe20000000000 */
[----:B------:R-:W-:Y:S01]  /*01a0*/  ELECT P0, URZ, PT ;  /* 0x00000000003f782f */ /* 0x000fe20003800000 */
[----:B------:R-:W-:-:S04]  /*01b0*/  UIADD3 UR6, -UR6, 0x100000, URZ ;  /* 0x0010000006067890 */ /* 0x000fc8000fffe13f */
[----:B------:R-:W-:Y:S02]  /*01c0*/  USHF.L.U32 UR7, UR6, 0xb, URZ ;  /* 0x0000000b06077899 */ /* 0x000fe4000800063f */
[----:B------:R-:W-:Y:S02]  /*01d0*/  USHF.L.U32 UR6, UR6, 0x1, URZ ;  /* 0x0000000106067899 */ /* 0x000fe4000800063f */
[----:B0-----:R-:W-:Y:S02]  /*01e0*/  ULEA UR8, UR8, UR4, 0x18 ;  /* 0x0000000408087291 */ /* 0x001fe4000f8ec03f */
[----:B------:R-:W-:-:S04]  /*01f0*/  UIADD3 UR4, -UR5, 0x100000, URZ ;  /* 0x0010000005047890 */ /* 0x000fc8000fffe13f */
[----:B------:R-:W-:Y:S02]  /*0200*/  USHF.L.U32 UR5, UR4, 0xb, URZ ;  /* 0x0000000b04057899 */ /* 0x000fe4000800063f */
[----:B------:R-:W-:Y:S01]  /*0210*/  USHF.L.U32 UR4, UR4, 0x1, URZ ;  /* 0x0000000104047899 */ /* 0x000fe2000800063f */
[----:B------:R-:W0:Y:S11]  /*0220*/  FENCE.VIEW.ASYNC.S ;  /* 0x00000000000073c6 */ /* 0x000e360000000000 */
[----:B0-----:R0:W1:Y:S01]  /*0230*/  SYNCS.EXCH.64 URZ, [UR8], UR4 ;  /* 0x00000004083f75b2 */ /* 0x0010620008000100 */
[----:B------:R0:W2:Y:S01]  /*0240*/  SYNCS.EXCH.64 URZ, [UR8+0x28], UR6 ;  /* 0x00002806083f75b2 */ /* 0x0000a20008000100 */
[----:B------:R0:W3:Y:S01]  /*0250*/  SYNCS.EXCH.64 URZ, [UR8+0x8], UR4 ;  /* 0x00000804083f75b2 */ /* 0x0000e20008000100 */
[----:B------:R0:W4:Y:S01]  /*0260*/  SYNCS.EXCH.64 URZ, [UR8+0x30], UR6 ;  /* 0x00003006083f75b2 */ /* 0x0001220008000100 */
[----:B------:R0:W0:Y:S01]  /*0270*/  SYNCS.EXCH.64 URZ, [UR8+0x10], UR4 ;  /* 0x00001004083f75b2 */ /* 0x0000220008000100 */
[----:B------:R0:W0:Y:S01]  /*0280*/  SYNCS.EXCH.64 URZ, [UR8+0x38], UR6 ;  /* 0x00003806083f75b2 */ /* 0x0000220008000100 */
[----:B------:R0:W0:Y:S01]  /*0290*/  SYNCS.EXCH.64 URZ, [UR8+0x18], UR4 ;  /* 0x00001804083f75b2 */ /* 0x0000220008000100 */
[----:B------:R0:W0:Y:S01]  /*02a0*/  SYNCS.EXCH.64 URZ, [UR8+0x40], UR6 ;  /* 0x00004006083f75b2 */ /* 0x0000220008000100 */
[----:B------:R0:W0:Y:S01]  /*02b0*/  SYNCS.EXCH.64 URZ, [UR8+0x20], UR4 ;  /* 0x00002004083f75b2 */ /* 0x0000220008000100 */
[----:B------:R0:W0:Y:S01]  /*02c0*/  SYNCS.EXCH.64 URZ, [UR8+0x48], UR6 ;  /* 0x00004806083f75b2 */ /* 0x0000220008000100 */
[----:B------:R-:W-:Y:S01]  /*02d0*/  NOP ;  /* 0x0000000000007918 */ /* 0x000fe20000000000 */
.L_x_2:
[----:B------:R-:W-:Y:S01]  /*02e0*/  SHF.R.S32.HI R5, RZ, 0x1f, R0 ;  /* 0x0000001fff057819 */ /* 0x000fe20000011400 */
[----:B------:R-:W5:Y:S01]  /*02f0*/  SHFL.IDX PT, R2, R2, RZ, 0x1f ;  /* 0x00001fff02027589 */ /* 0x000f6200000e0000 */
[----:B0-----:R-:W0:Y:S01]  /*0300*/  S2UR UR8, SR_CTAID.X ;  /* 0x00000000000879c3 */ /* 0x001e220000002500 */
[----:B------:R-:W-:Y:S02]  /*0310*/  ELECT P0, URZ, PT ;  /* 0x00000000003f782f */ /* 0x000fe40003800000 */
[----:B------:R-:W-:Y:S01]  /*0320*/  LEA.HI R5, R5, R0, RZ, 0x7 ;  /* 0x0000000005057211 */ /* 0x000fe200078f38ff */
[----:B------:R-:W1:Y:S01]  /*0330*/  S2R R8, SR_CTAID.Y ;  /* 0x0000000000087919 */ /* 0x000e620000002600 */
[----:B------:R-:W-:Y:S01]  /*0340*/  ULDC UR4, c[0x0][0x150] ;  /* 0x0000540000047ab9 */ /* 0x000fe20000000800 */
[----:B------:R-:W-:Y:S01]  /*0350*/  VIADD R16, R4, 0xffffffff ;  /* 0xffffffff04107836 */ /* 0x000fe20000000000 */
[----:B------:R-:W-:Y:S01]  /*0360*/  LOP3.LUT R5, R5, 0xffffff80, RZ, 0xc0, !PT ;  /* 0xffffff8005057812 */ /* 0x000fe200078ec0ff */
[----:B------:R-:W-:Y:S01]  /*0370*/  NOP ;  /* 0x0000000000007918 */ /* 0x000fe20000000000 */
[----:B------:R-:W2:Y:S01]  /*0380*/  LDC R12, c[0x0][0x144] ;  /* 0x00005100ff0c7b82 */ /* 0x000ea20000000800 */
[----:B------:R-:W-:Y:S01]  /*0390*/  NOP ;  /* 0x0000000000007918 */ /* 0x000fe20000000000 */
[----:B------:R-:W-:Y:S01]  /*03a0*/  ISETP.GE.U32.AND P6, PT, R16, 0x2, PT ;  /* 0x000000021000780c */ /* 0x000fe20003fc6070 */
[----:B------:R-:W-:Y:S01]  /*03b0*/  IMAD.IADD R5, R0, 0x1, -R5 ;  /* 0x0000000100057824 */ /* 0x000fe200078e0a05 */
[----:B------:R-:W-:-:S04]  /*03c0*/  ISETP.NE.AND P3, PT, R4, RZ, PT ;  /* 0x000000ff0400720c */ /* 0x000fc80003f65270 */
[----:B------:R-:W-:Y:S01]  /*03d0*/  SHF.R.S32.HI R6, RZ, 0x1f, R5 ;  /* 0x0000001fff067819 */ /* 0x000fe20000011405 */
[----:B------:R-:W3:Y:S03]  /*03e0*/  LDC R14, c[0x0][0x140] ;  /* 0x00005000ff0e7b82 */ /* 0x000ee60000000800 */
[----:B------:R-:W-:Y:S02]  /*03f0*/  LEA.HI R6, R6, R5, RZ, 0x3 ;  /* 0x0000000506067211 */ /* 0x000fe400078f18ff */
[----:B-----5:R-:W-:Y:S02]  /*0400*/  ISETP.NE.OR P0, PT, R2, RZ, !P0 ;  /* 0x000000ff0200720c */ /* 0x020fe40004705670 */
[--C-:B------:R-:W-:Y:S02]  /*0410*/  SHF.R.S32.HI R2, RZ, 0x3, R6.reuse ;  /* 0x00000003ff027819 */ /* 0x100fe40000011406 */
[----:B------:R-:W-:-:S02]  /*0420*/  SHF.R.S32.HI R11, RZ, 0x1f, R6 ;  /* 0x0000001fff0b7819 */ /* 0x000fc40000011406 */
[----:B------:R-:W-:Y:S02]  /*0430*/  SHF.R.S32.HI R6, RZ, 0x1f, R3 ;  /* 0x0000001fff067819 */ /* 0x000fe40000011403 */
[----:B0-----:R-:W-:Y:S02]  /*0440*/  I2FP.F32.U32 R10, UR8 ;  /* 0x00000008000a7c45 */ /* 0x001fe40008201000 */
[----:B------:R-:W-:Y:S02]  /*0450*/  LEA.HI R11, R11, R2, RZ, 0x2 ;  /* 0x000000020b0b7211 */ /* 0x000fe400078f10ff */
[----:B------:R-:W-:Y:S01]  /*0460*/  LEA.HI R6, R6, R3, RZ, 0x2 ;  /* 0x0000000306067211 */ /* 0x000fe200078f10ff */
[----:B------:R-:W-:Y:S01]  /*0470*/  FMUL R10, R10, UR4 ;  /* 0x000000040a0a7c20 */ /* 0x000fe20008400000 */
[----:B------:R-:W-:Y:S01]  /*0480*/  LOP3.LUT R11, R11, 0xfffffffc, RZ, 0xc0, !PT ;  /* 0xfffffffc0b0b7812 */ /* 0x000fe200078ec0ff */
[----:B------:R-:W-:Y:S01]  /*0490*/  VOTEU.ALL UP0, P0 ;  /* 0x00000000003f7886 */ /* 0x000fe20000000000 */
[----:B------:R-:W-:Y:S01]  /*04a0*/  LOP3.LUT R6, R6, 0x3ffffffc, RZ, 0xc0, !PT ;  /* 0x3ffffffc06067812 */ /* 0x000fe200078ec0ff */
[----:B------:R-:W-:Y:S01]  /*04b0*/  ULDC UR4, c[0x0][0x154] ;  /* 0x0000550000047ab9 */ /* 0x000fe20000000800 */
[----:B-1----:R-:W-:Y:S01]  /*04c0*/  I2FP.F32.U32 R13, R8 ;  /* 0x00000008000d7245 */ /* 0x002fe20000201000 */
[----:B------:R-:W0:Y:S01]  /*04d0*/  F2I.U32.TRUNC.NTZ R10, R10 ;  /* 0x0000000a000a7305 */ /* 0x000e22000020f000 */
[----:B------:R-:W-:Y:S01]  /*04e0*/  IMAD.IADD R11, R2, 0x1, -R11 ;  /* 0x00000001020b7824 */ /* 0x000fe200078e0a0b */
[----:B------:R-:W1:Y:S01]  /*04f0*/  @!UP0 S2UR UR7, SR_CgaCtaId ;  /* 0x00000000000789c3 */ /* 0x000e620000008800 */
[----:B------:R-:W-:-:S02]  /*0500*/  IMAD.IADD R6, R3, 0x1, -R6 ;  /* 0x0000000103067824 */ /* 0x000fc400078e0a06 */
[----:B------:R-:W-:Y:S01]  /*0510*/  FMUL R13, R13, UR4 ;  /* 0x000000040d0d7c20 */ /* 0x000fe20008400000 */
[----:B------:R-:W-:Y:S01]  /*0520*/  UMOV UR4, 0x20 ;  /* 0x0000002000047882 */ /* 0x000fe20000000000 */
[----:B------:R-:W-:Y:S01]  /*0530*/  @!UP0 UMOV UR6, 0x400 ;  /* 0x0000040000068882 */ /* 0x000fe20000000000 */
[----:B------:R-:W-:Y:S01]  /*0540*/  IMAD R6, R6, 0x4, R11 ;  /* 0x0000000406067824 */ /* 0x000fe200078e020b */
[----:B------:R-:W-:-:S04]  /*0550*/  @!UP0 UIADD3 UR4, -UR4, 0x100000, URZ ;  /* 0x0010000004048890 */ /* 0x000fc8000fffe13f */
[----:B------:R-:W-:Y:S02]  /*0560*/  @!UP0 USHF.L.U32 UR5, UR4, 0xb, URZ ;  /* 0x0000000b04058899 */ /* 0x000fe4000800063f */
[----:B------:R-:W-:Y:S01]  /*0570*/  @!UP0 USHF.L.U32 UR4, UR4, 0x1, URZ ;  /* 0x0000000104048899 */ /* 0x000fe2000800063f */
[----:B---3--:R-:W-:Y:S01]  /*0580*/  ISETP.EQ.U32.AND P2, PT, R14, 0x1, PT ;  /* 0x000000010e00780c */ /* 0x008fe20003f42070 */
[----:B------:R-:W3:Y:S01]  /*0590*/  LDC R11, c[0x0][0x148] ;  /* 0x00005200ff0b7b82 */ /* 0x000ee20000000800 */
[----:B------:R-:W5:Y:S01]  /*05a0*/  F2I.U32.TRUNC.NTZ R13, R13 ;  /* 0x0000000d000d7305 */ /* 0x000f62000020f000 */
[----:B------:R-:W-:Y:S01]  /*05b0*/  LEA.HI R2, R6, R6, RZ, 0x1 ;  /* 0x0000000606027211 */ /* 0x000fe200078f08ff */
[----:B------:R-:W-:Y:S01]  /*05c0*/  VOTEU.ALL UP1, P0 ;  /* 0x00000000003f7886 */ /* 0x000fe20000020000 */
[----:B0-----:R-:W-:Y:S02]  /*05d0*/  IMAD.MOV R15, RZ, RZ, -R10 ;  /* 0x000000ffff0f7224 */ /* 0x001fe400078e0a0a */
[----:B------:R-:W-:-:S02]  /*05e0*/  LOP3.LUT R3, R2, 0xfffffffe, RZ, 0xc0, !PT ;  /* 0xfffffffe02037812 */ /* 0x000fc400078ec0ff */
[----:B------:R-:W-:Y:S01]  /*05f0*/  SHF.R.S32.HI R2, RZ, 0x1f, R7 ;  /* 0x0000001fff027819 */ /* 0x000fe20000011407 */
[----:B--2---:R-:W-:Y:S02]  /*0600*/  IMAD R10, R12, R15, UR8 ;  /* 0x000000080c0a7e24 */ /* 0x004fe4000f8e020f */
[----:B------:R-:W-:Y:S01]  /*0610*/  IMAD.IADD R3, R6, 0x1, -R3 ;  /* 0x0000000106037824 */ /* 0x000fe200078e0a03 */
[----:B------:R-:W-:-:S04]  /*0620*/  LEA.HI R2, R2, R7, RZ, 0x2 ;  /* 0x0000000702027211 */ /* 0x000fc800078f10ff */
[----:B------:R-:W-:Y:S01]  /*0630*/  ISETP.NE.AND P4, PT, R3, R10, PT ;  /* 0x0000000a0300720c */ /* 0x000fe20003f85270 */
[----:B------:R-:W-:Y:S01]  /*0640*/  IMAD.SHL.U32 R3, R6, 0x4, RZ ;  /* 0x0000000406037824 */ /* 0x000fe200078e00ff */
[----:B------:R-:W-:Y:S01]  /*0650*/  LOP3.LUT R2, R2, 0xfffffffc, RZ, 0xc0, !PT ;  /* 0xfffffffc02027812 */ /* 0x000fe200078ec0ff */
[----:B-----5:R-:W-:Y:S01]  /*0660*/  IMAD.MOV R20, RZ, RZ, -R13 ;  /* 0x000000ffff147224 */ /* 0x020fe200078e0a0d */
[----:B-1----:R-:W-:Y:S02]  /*0670*/  @!UP0 ULEA UR6, UR7, UR6, 0x18 ;  /* 0x0000000607068291 */ /* 0x002fe4000f8ec03f */
[----:B------:R-:W-:Y:S01]  /*0680*/  LOP3.LUT R3, R6, 0xc, R3, 0x78, !PT ;  /* 0x0000000c06037812 */ /* 0x000fe200078e7803 */
[----:B------:R-:W-:Y:S01]  /*0690*/  IMAD.IADD R7, R7, 0x1, -R2 ;  /* 0x0000000107077824 */ /* 0x000fe200078e0a02 */
[----:B------:R-:W-:Y:S01]  /*06a0*/  VOTEU.ALL UP0, P0 ;  /* 0x00000000003f7886 */ /* 0x000fe20000000000 */
[----:B---3--:R-:W-:Y:S01]  /*06b0*/  IMAD R13, R11, R20, R8 ;  /* 0x000000140b0d7224 */ /* 0x008fe200078e0208 */
[----:B------:R-:W-:Y:S01]  /*06c0*/  LOP3.LUT P0, RZ, R5, 0x7, RZ, 0xc0, !PT ;  /* 0x0000000705ff7812 */ /* 0x000fe2000780c0ff */
[----:B------:R-:W-:Y:S01]  /*06d0*/  IMAD.MOV.U32 R6, RZ, RZ, 0x1 ;  /* 0x00000001ff067424 */ /* 0x000fe200078e00ff */
[----:B------:R-:W-:-:S02]  /*06e0*/  ISETP.NE.AND P1, PT, R7, 0x3, PT ;  /* 0x000000030700780c */ /* 0x000fc40003f25270 */
[----:B------:R-:W-:Y:S02]  /*06f0*/  @P4 LEA.HI R2, R3, R3, RZ, 0x1 ;  /* 0x0000000303024211 */ /* 0x000fe400078f08ff */
[----:B------:R-:W-:Y:S01]  /*0700*/  ISETP.EQ.OR P1, PT, R7, RZ, !P1 ;  /* 0x000000ff0700720c */ /* 0x000fe20004f22670 */
[----:B------:R-:W0:Y:S02]  /*0710*/  FENCE.VIEW.ASYNC.S ;  /* 0x00000000000073c6 */ /* 0x000e240000000000 */
[----:B0-----:R0:W1:Y:S01]  /*0720*/  @!UP0 SYNCS.EXCH.64 URZ, [UR6+0x60], UR4 ;  /* 0x00006004063f85b2 */ /* 0x0010620008000100 */
[----:B------:R-:W-:Y:S02]  /*0730*/  @P4 SHF.R.S32.HI R2, RZ, 0x1, R2 ;  /* 0x00000001ff024819 */ /* 0x000fe40000011402 */
[----:B------:R-:W-:Y:S02]  /*0740*/  ISETP.LT.U32.AND P0, PT, R3, 0x4, !P0 ;  /* 0x000000040300780c */ /* 0x000fe40004701070 */
[----:B------:R-:W-:-:S02]  /*0750*/  @P4 ISETP.NE.AND P5, PT, R2, R13, PT ;  /* 0x0000000d0200420c */ /* 0x000fc40003fa5270 */
[----:B------:R-:W-:Y:S02]  /*0760*/  ISETP.EQ.AND P1, PT, R4, RZ, P1 ;  /* 0x000000ff0400720c */ /* 0x000fe40000f22270 */
[----:B------:R-:W-:Y:S02]  /*0770*/  SEL R5, RZ, 0x1, !P0 ;  /* 0x00000001ff057807 */ /* 0x000fe40004000000 */
[----:B------:R-:W-:Y:S02]  /*0780*/  @P4 SEL R6, RZ, 0x1, P5 ;  /* 0x00000001ff064807 */ /* 0x000fe40002800000 */
[----:B------:R-:W-:Y:S02]  /*0790*/  SEL R2, RZ, 0x1, !P1 ;  /* 0x00000001ff027807 */ /* 0x000fe40004800000 */
[----:B------:R-:W-:Y:S01]  /*07a0*/  LOP3.LUT R6, R6, R5, RZ, 0xc0, !PT ;  /* 0x0000000506067212 */ /* 0x000fe200078ec0ff */
[----:B------:R0:W2:Y:S01]  /*07b0*/  @!UP1 SYNCS.EXCH.64 URZ, [UR6+0x68], UR4 ;  /* 0x00006804063f95b2 */ /* 0x0000a20008000100 */
[----:B------:R-:W-:Y:S01]  /*07c0*/  SEL R2, R2, 0x2, P6 ;  /* 0x0000000202027807 */ /* 0x000fe20003000000 */
[----:B------:R-:W-:Y:S01]  /*07d0*/  NOP ;  /* 0x0000000000007918 */ /* 0x000fe20000000000 */
[----:B------:R-:W-:Y:S05]  /*07e0*/  @!P2 BRA `(.L_x_3) ;  /* 0x000000000008a947 */ /* 0x000fea0003800000 */
[----:B-12-4-:R-:W-:Y:S01]  /*07f0*/  UCGABAR_ARV ;  /* 0x00000000000079c7 */ /* 0x016fe20008000000 */
[----:B------:R-:W-:Y:S05]  /*0800*/  BRA `(.L_x_4) ;  /* 0x0000000000047947 */ /* 0x000fea0003800000 */
.L_x_3:
[----:B-12-4-:R-:W-:Y:S01]  /*0810*/  NOP ;  /* 0x0000000000007918 */ /* 0x016fe20000000000 */
.L_x_4:
[----:B------:R-:W1:Y:S01]  /*0820*/  LDC R4, c[0x0][0x65c] ;  /* 0x00019700ff047b82 */ /* 0x000e620000000800 */
[----:B------:R-:W-:Y:S01]  /*0830*/  IMAD.MOV.U32 R5, RZ, RZ, RZ ;  /* 0x000000ffff057224 */ /* 0x000fe200078e00ff */
[----:B-1----:R-:W-:Y:S01]  /*0840*/  ISETP.NE.AND P4, PT, R4, 0x1, PT ;  /* 0x000000010400780c */ /* 0x002fe20003f85270 */
[----:B------:R-:W-:-:S12]  /*0850*/  IMAD.U32 R4, RZ, RZ, UR8 ;  /* 0x00000008ff047e24 */ /* 0x000fd8000f8e00ff */
[----:B------:R-:W1:Y:S01]  /*0860*/  @P4 LDC R15, c[0x0][0x10] ;  /* 0x00000400ff0f4b82 */ /* 0x000e620000000800 */
[----:B------:R-:W-:Y:S02]  /*0870*/  @P4 IMAD.MOV.U32 R9, RZ, RZ, RZ ;  /* 0x000000ffff094224 */ /* 0x000fe400078e00ff */
[----:B------:R-:W-:-:S05]  /*0880*/  @P4 IMAD.MOV.U32 R17, RZ, RZ, RZ ;  /* 0x000000ffff114224 */ /* 0x000fca00078e00ff */
[----:B------:R-:W2:Y:S01]  /*0890*/  @!P4 LDC R13, c[0x0][0xc] ;  /* 0x00000300ff0dcb82 */ /* 0x000ea20000000800 */
[----:B-1----:R-:W-:-:S04]  /*08a0*/  @P4 IMAD.WIDE.U32 R14, R15, UR8, R8 ;  /* 0x000000080f0e4c25 */ /* 0x002fc8000f8e0008 */
[----:B--2---:R-:W-:-:S04]  /*08b0*/  @!P4 IMAD.WIDE.U32 R12, R8, R13, R4 ;  /* 0x0000000d080cc225 */ /* 0x004fc800078e0004 */
[----:B------:R-:W-:Y:S02]  /*08c0*/  @P4 IMAD.MOV.U32 R4, RZ, RZ, R14 ;  /* 0x000000ffff044224 */ /* 0x000fe400078e000e */
[----:B------:R-:W-:Y:S02]  /*08d0*/  @P4 IMAD.IADD R5, R15, 0x1, R17 ;  /* 0x000000010f054824 */ /* 0x000fe400078e0211 */
[----:B------:R-:W-:Y:S02]  /*08e0*/  @!P4 IMAD.MOV.U32 R4, RZ, RZ, R12 ;  /* 0x000000ffff04c224 */ /* 0x000fe400078e000c */
[----:B------:R-:W-:Y:S01]  /*08f0*/  @!P4 IMAD.MOV.U32 R5, RZ, RZ, R13 ;  /* 0x000000ffff05c224 */ /* 0x000fe200078e000d */
[----:B------:R-:W-:Y:S06]  /*0900*/  @!P2 BRA `(.L_x_5) ;  /* 0x00000000000ca947 */ /* 0x000fec0003800000 */
[----:B------:R-:W-:Y:S01]  /*0910*/  UCGABAR_WAIT ;  /* 0x0000000000007dc7 */ /* 0x000fe20008000000 */
[----:B------:R-:W-:Y:S01]  /*0920*/  CCTL.IVALL ;  /* 0x00000000ff00798f */ /* 0x000fe20002000000 */
[----:B------:R-:W-:Y:S05]  /*0930*/  BRA `(.L_x_6) ;  /* 0x0000000000047947 */ /* 0x000fea0003800000 */
.L_x_5:
[----:B------:R-:W-:Y:S06]  /*0940*/  BAR.SYNC.DEFER_BLOCKING 0x0 ;  /* 0x0000000000007b1d */ /* 0x000fec0000010000 */
.L_x_6:
[----:B------:R-:W-:Y:S05]  /*0950*/  @!P3 BRA `(.L_x_7) ;  /* 0x0000004c0054b947 */ /* 0x000fea0003800000 */
[----:B------:R-:W-:-:S13]  /*0960*/  ISETP.GT.U32.AND P0, PT, R16, 0x1, PT ;  /* 0x000000011000780c */ /* 0x000fda0003f04070 */
[----:B0-----:R-:W-:Y:S05]  /*0970*/  @P0 EXIT ;  /* 0x000000000000094d */ /* 0x001fea0003800000 */
[----:B------:R-:W-:Y:S01]  /*0980*/  ULDC.64 UR4, c[0x0][0x650] ;  /* 0x0001940000047ab9 */ /* 0x000fe20000000a00 */
[----:B------:R-:W-:Y:S01]  /*0990*/  PRMT R14, RZ, 0x7610, R14 ;  /* 0x00007610ff0e7816 */ /* 0x000fe2000000000e */
[----:B------:R-:W-:Y:S01]  /*09a0*/  IMAD.MOV.U32 R71, RZ, RZ, -0x1 ;  /* 0xffffffffff477424 */ /* 0x000fe200078e00ff */
[----:B------:R-:W-:Y:S01]  /*09b0*/  ISETP.GE.U32.AND P0, PT, R4, UR4, PT ;  /* 0x0000000404007c0c */ /* 0x000fe2000bf06070 */
[----:B------:R-:W-:Y:S02]  /*09c0*/  IMAD.MOV.U32 R15, RZ, RZ, -0x1 ;  /* 0xffffffffff0f7424 */ /* 0x000fe400078e00ff */
[----:B------:R-:W-:Y:S01]  /*09d0*/  IMAD.MOV.U32 R73, RZ, RZ, -0x1 ;  /* 0xffffffffff497424 */ /* 0x000fe200078e00ff */
[----:B------:R-:W-:-:S13]  /*09e0*/  ISETP.GE.U32.AND.EX P0, PT, R5, UR5, PT, P0 ;  /* 0x0000000505007c0c */ /* 0x000fda000bf06100 */
[----:B------:R-:W-:Y:S05]  /*09f0*/  @P0 BRA `(.L_x_8) ;  /* 0x0000000400240947 */ /* 0x000fea0003800000 */
[----:B------:R-:W0:Y:S01]  /*0a00*/  LDC.64 R22, c[0x0][0x628] ;  /* 0x00018a00ff167b82 */ /* 0x000e220000000a00 */
[----:B------:R-:W-:Y:S02]  /*0a10*/  IMAD.MOV.U32 R12, RZ, RZ, R4 ;  /* 0x000000ffff0c7224 */ /* 0x000fe400078e0004 */
[----:B------:R-:W-:-:S05]  /*0a20*/  IMAD.MOV.U32 R13, RZ, RZ, R5 ;  /* 0x000000ffff0d7224 */ /* 0x000fca00078e0005 */
[----:B------:R-:W1:Y:S08]  /*0a30*/  LDC R18, c[0x0][0x630] ;  /* 0x00018c00ff127b82 */ /* 0x000e700000000800 */
[----:B------:R-:W2:Y:S01]  /*0a40*/  LDC.64 R24, c[0x0][0x620] ;  /* 0x00018800ff187b82 */ /* 0x000ea20000000a00 */
[----:B0-----:R-:W-:-:S04]  /*0a50*/  ISETP.NE.U32.AND P0, PT, R22, RZ, PT ;  /* 0x000000ff1600720c */ /* 0x001fc80003f05070 */
[----:B------:R-:W-:-:S13]  /*0a60*/  ISETP.NE.AND.EX P0, PT, R23, RZ, PT, P0 ;  /* 0x000000ff1700720c */ /* 0x000fda0003f05300 */
[----:B-12---:R-:W-:Y:S05]  /*0a70*/  @!P0 BRA `(.L_x_9) ;  /* 0x0000000000288947 */ /* 0x006fea0003800000 */
[----:B------:R-:W0:Y:S02]  /*0a80*/  LDC R7, c[0x0][0x634] ;  /* 0x00018d00ff077b82 */ /* 0x000e240000000800 */
[----:B0-----:R-:W-:-:S05]  /*0a90*/  IADD3 R7, P0, R4, R7, RZ ;  /* 0x0000000704077210 */ /* 0x001fca0007f1e0ff */
[----:B------:R-:W-:-:S04]  /*0aa0*/  IMAD.X R19, RZ, RZ, R5, P0 ;  /* 0x000000ffff137224 */ /* 0x000fc800000e0605 */
[----:B------:R-:W-:-:S04]  /*0ab0*/  IMAD.WIDE.U32 R12, R19, R22, RZ ;  /* 0x00000016130c7225 */ /* 0x000fc800078e00ff */
[----:B------:R-:W-:-:S04]  /*0ac0*/  IMAD.WIDE.U32 R14, P0, R7, R23, R12 ;  /* 0x00000017070e7225 */ /* 0x000fc8000780000c */
[----:B------:R-:W-:-:S04]  /*0ad0*/  IMAD.WIDE.U32 R12, R7, R22, RZ ;  /* 0x00000016070c7225 */ /* 0x000fc800078e00ff */
[----:B------:R-:W-:Y:S01]  /*0ae0*/  IMAD.X R17, RZ, RZ, RZ, P0 ;  /* 0x000000ffff117224 */ /* 0x000fe200000e06ff */
[----:B------:R-:W-:Y:S01]  /*0af0*/  IADD3 RZ, P0, R13, R14, RZ ;  /* 0x0000000e0dff7210 */ /* 0x000fe20007f1e0ff */
[----:B------:R-:W-:-:S04]  /*0b00*/  IMAD.MOV.U32 R16, RZ, RZ, R15 ;  /* 0x000000ffff107224 */ /* 0x000fc800078e000f */
[----:B------:R-:W-:-:S08]  /*0b10*/  IMAD.WIDE.U32.X R12, R19, R23, R16, P0 ;  /* 0x00000017130c7225 */ /* 0x000fd000000e0410 */
.L_x_9:
[----:B------:R-:W0:Y:S01]  /*0b20*/  LDC.64 R28, c[0x0][0x640] ;  /* 0x00019000ff1c7b82 */ /* 0x000e220000000a00 */
[--C-:B------:R-:W-:Y:S01]  /*0b30*/  SHF.R.U64 R73, R12, R18, R13.reuse ;  /* 0x000000120c497219 */ /* 0x100fe2000000120d */
[----:B------:R-:W-:Y:S01]  /*0b40*/  IMAD R27, R11, R20, R8 ;  /* 0x000000140b1b7224 */ /* 0x000fe200078e0208 */
[----:B------:R-:W-:Y:S01]  /*0b50*/  SHF.R.U32.HI R7, RZ, R18, R13 ;  /* 0x00000012ff077219 */ /* 0x000fe2000001160d */
[----:B------:R-:W-:Y:S01]  /*0b60*/  IMAD.MOV.U32 R23, RZ, RZ, 0x1 ;  /* 0x00000001ff177424 */ /* 0x000fe200078e00ff */
[----:B------:R-:W-:-:S03]  /*0b70*/  IADD3 R9, P0, RZ, -R73, RZ ;  /* 0x80000049ff097210 */ /* 0x000fc60007f1e0ff */
[----:B------:R-:W1:Y:S02]  /*0b80*/  LDC R22, c[0x0][0x618] ;  /* 0x00018600ff167b82 */ /* 0x000e640000000800 */
[----:B------:R-:W-:Y:S02]  /*0b90*/  IMAD.X R7, RZ, RZ, ~R7, P0 ;  /* 0x000000ffff077224 */ /* 0x000fe400000e0e07 */
[----:B------:R-:W-:-:S04]  /*0ba0*/  IMAD.WIDE.U32 R12, R9, R24, R4 ;  /* 0x00000018090c7225 */ /* 0x000fc800078e0004 */
[----:B------:R-:W2:Y:S01]  /*0bb0*/  LDC R18, c[0x0][0x608] ;  /* 0x00018200ff127b82 */ /* 0x000ea20000000800 */
[----:B------:R-:W-:Y:S02]  /*0bc0*/  IMAD R14, R7, R24, RZ ;  /* 0x00000018070e7224 */ /* 0x000fe400078e02ff */
[----:B------:R-:W-:Y:S02]  /*0bd0*/  IMAD.MOV.U32 R7, RZ, RZ, -0x1 ;  /* 0xffffffffff077424 */ /* 0x000fe400078e00ff */
[----:B------:R-:W-:-:S03]  /*0be0*/  IMAD R9, R9, R25, R14 ;  /* 0x0000001909097224 */ /* 0x000fc600078e020e */
[----:B------:R-:W3:Y:S01]  /*0bf0*/  LDC R26, c[0x0][0x658] ;  /* 0x00019600ff1a7b82 */ /* 0x000ee20000000800 */
[----:B------:R-:W-:Y:S01]  /*0c00*/  IMAD.IADD R9, R13, 0x1, R9 ;  /* 0x000000010d097824 */ /* 0x000fe200078e0209 */
[----:B0-----:R-:W-:-:S04]  /*0c10*/  ISETP.NE.U32.AND P0, PT, R28, RZ, PT ;  /* 0x000000ff1c00720c */ /* 0x001fc80003f05070 */
[----:B------:R-:W-:Y:S02]  /*0c20*/  ISETP.NE.AND.EX P0, PT, R29, RZ, PT, P0 ;  /* 0x000000ff1d00720c */ /* 0x000fe40003f05300 */
[----:B------:R-:W0:Y:S01]  /*0c30*/  LDC R24, c[0x0][0x600] ;  /* 0x00018000ff187b82 */ /* 0x000e220000000800 */
[-CC-:B-1----:R-:W-:Y:S02]  /*0c40*/  SHF.R.U64 R16, R12, R22.reuse, R9.reuse ;  /* 0x000000160c107219 */ /* 0x182fe40000001209 */
[----:B------:R-:W-:-:S05]  /*0c50*/  SHF.R.U32.HI R9, RZ, R22, R9 ;  /* 0x00000016ff097219 */ /* 0x000fca0000011609 */
[----:B------:R-:W1:Y:S01]  /*0c60*/  LDC R19, c[0x0][0x648] ;  /* 0x00019200ff137b82 */ /* 0x000e620000000800 */
[-CC-:B--2---:R-:W-:Y:S02]  /*0c70*/  SHF.R.U64 R22, R16, R18.reuse, R9.reuse ;  /* 0x0000001210167219 */ /* 0x184fe40000001209 */
[----:B------:R-:W-:-:S05]  /*0c80*/  SHF.R.U32.HI R9, RZ, R18, R9 ;  /* 0x00000012ff097219 */ /* 0x000fca0000011609 */
[----:B------:R-:W2:Y:S01]  /*0c90*/  LDC R21, c[0x0][0x638] ;  /* 0x00018e00ff157b82 */ /* 0x000ea20000000800 */
[-CC-:B---3--:R-:W-:Y:S02]  /*0ca0*/  SHF.R.U64 R18, R22, R26.reuse, R9.reuse ;  /* 0x0000001a16127219 */ /* 0x188fe40000001209 */
[-C--:B------:R-:W-:Y:S02]  /*0cb0*/  SHF.L.U32 R7, R7, R26.reuse, RZ ;  /* 0x0000001a07077219 */ /* 0x080fe400000006ff */
[----:B------:R-:W-:Y:S01]  /*0cc0*/  SHF.R.U32.HI R9, RZ, R26, R9 ;  /* 0x0000001aff097219 */ /* 0x000fe20000011609 */
[----:B------:R-:W-:Y:S01]  /*0cd0*/  IMAD.MOV.U32 R8, RZ, RZ, R18 ;  /* 0x000000ffff087224 */ /* 0x000fe200078e0012 */
[----:B------:R-:W-:Y:S01]  /*0ce0*/  LOP3.LUT R11, RZ, R7, RZ, 0x33, !PT ;  /* 0x00000007ff0b7212 */ /* 0x000fe200078e33ff */
[----:B------:R-:W3:Y:S01]  /*0cf0*/  LDC R25, c[0x0][0x610] ;  /* 0x00018400ff197b82 */ /* 0x000ee20000000800 */
[----:B------:R-:W-:Y:S05]  /*0d00*/  @!P0 BRA `(.L_x_10) ;  /* 0x0000000000288947 */ /* 0x000fea0003800000 */
[----:B------:R-:W4:Y:S02]  /*0d10*/  LDC R7, c[0x0][0x64c] ;  /* 0x00019300ff077b82 */ /* 0x000f240000000800 */
[----:B----4-:R-:W-:-:S05]  /*0d20*/  IADD3 R7, P0, R18, R7, RZ ;  /* 0x0000000712077210 */ /* 0x010fca0007f1e0ff */
        /* <DEDUP_REMOVED lines=8> */
.L_x_10:
[----:B-1----:R-:W-:Y:S01]  /*0db0*/  SHF.R.U64 R9, R8, R19, R9 ;  /* 0x0000001308097219 */ /* 0x002fe20000001209 */
[----:B------:R-:W-:Y:S01]  /*0dc0*/  IMAD.MOV.U32 R14, RZ, RZ, 0x1 ;  /* 0x00000001ff0e7424 */ /* 0x000fe200078e00ff */
[----:B------:R-:W-:Y:S01]  /*0dd0*/  LOP3.LUT R8, R22, R11, RZ, 0xc0, !PT ;  /* 0x0000000b16087212 */ /* 0x000fe200078ec0ff */
[----:B0-----:R-:W-:Y:S01]  /*0de0*/  VIADD R11, R24, 0xffffffff ;  /* 0xffffffff180b7836 */ /* 0x001fe20000000000 */
[----:B------:R-:W-:Y:S01]  /*0df0*/  SHF.L.U32 R7, R23, R26, RZ ;  /* 0x0000001a17077219 */ /* 0x000fe200000006ff */
[----:B------:R-:W-:Y:S01]  /*0e00*/  IMAD.MOV R12, RZ, RZ, -R9 ;  /* 0x000000ffff0c7224 */ /* 0x000fe200078e0a09 */
[----:B------:R-:W-:Y:S02]  /*0e10*/  SEL R10, R10, R27, !P4 ;  /* 0x0000001b0a0a7207 */ /* 0x000fe40006000000 */
[----:B------:R-:W-:Y:S01]  /*0e20*/  LOP3.LUT R11, R16, R11, RZ, 0xc0, !PT ;  /* 0x0000000b100b7212 */ /* 0x000fe200078ec0ff */
[----:B------:R-:W-:Y:S02]  /*0e30*/  IMAD R9, R7, R9, R8 ;  /* 0x0000000907097224 */ /* 0x000fe400078e0208 */
[----:B--2---:R-:W-:-:S02]  /*0e40*/  IMAD R7, R12, R21, R18 ;  /* 0x000000150c077224 */ /* 0x004fc400078e0212 */
[----:B---3--:R-:W-:Y:S02]  /*0e50*/  IMAD R10, R9, R25, R10 ;  /* 0x00000019090a7224 */ /* 0x008fe400078e020a */
[----:B------:R-:W-:-:S05]  /*0e60*/  IMAD R7, R7, R24, R11 ;  /* 0x0000001807077224 */ /* 0x000fca00078e020b */
[----:B------:R-:W-:Y:S02]  /*0e70*/  SEL R15, R7, R10, !P4 ;  /* 0x0000000a070f7207 */ /* 0x000fe40006000000 */
[----:B------:R-:W-:-:S07]  /*0e80*/  SEL R71, R10, R7, !P4 ;  /* 0x000000070a477207 */ /* 0x000fce0006000000 */
.L_x_8:
[----:B------:R-:W-:-:S08]  /*0e90*/  NOP ;  /* 0x0000000000007918 */ /* 0x000fd00000000000 */
[----:B------:R-:W0:Y:S02]  /*0ea0*/  USETMAXREG.TRY_ALLOC.CTAPOOL UP0, 0xe8 ;  /* 0x000000e8000079c8 */ /* 0x000e240008000600 */
[----:B0-----:R-:W-:-:S13]  /*0eb0*/  PLOP3.LUT P0, PT, PT, PT, UP0, 0x80, 0x0 ;  /* 0x000000000000781c */ /* 0x001fda0003f0f008 */
[----:B------:R-:W-:Y:S05]  /*0ec0*/  @!P0 BRA `(.L_x_8) ;  /* 0xfffffffc00f08947 */ /* 0x000fea000383ffff */
[----:B------:R-:W-:Y:S01]  /*0ed0*/  ULDC.64 UR4, c[0x0][0x598] ;  /* 0x0001660000047ab9 */ /* 0x000fe20000000a00 */
[----:B------:R-:W-:Y:S01]  /*0ee0*/  ULDC.64 UR16, c[0x0][0x208] ;  /* 0x0000820000107ab9 */ /* 0x000fe20000000a00 */
[----:B------:R-:W-:-:S04]  /*0ef0*/  ISETP.NE.U32.AND P0, PT, RZ, UR4, PT ;  /* 0x00000004ff007c0c */ /* 0x000fc8000bf05070 */
[----:B------:R-:W-:-:S13]  /*0f00*/  ISETP.NE.AND.EX P0, PT, RZ, UR5, PT, P0 ;  /* 0x00000005ff007c0c */ /* 0x000fda000bf05300 */
[----:B------:R-:W-:Y:S05]  /*0f10*/  @!P0 BRA `(.L_x_11) ;  /* 0x00000000001c8947 */ /* 0x000fea0003800000 */
[----:B------:R-:W0:Y:S02]  /*0f20*/  LDC.64 R8, c[0x0][0x598] ;  /* 0x00016600ff087b82 */ /* 0x000e240000000a00 */
[----:B0-----:R-:W2:Y:S02]  /*0f30*/  LDG.E.64 R8, desc[UR16][R8.64] ;  /* 0x0000001008087981 */ /* 0x001ea4000c1e1b00 */
[----:B--2---:R-:W-:-:S04]  /*0f40*/  ISETP.NE.U32.AND P0, PT, R8, RZ, PT ;  /* 0x000000ff0800720c */ /* 0x004fc80003f05070 */
[----:B------:R-:W-:-:S13]  /*0f50*/  ISETP.NE.AND.EX P0, PT, R9, RZ, PT, P0 ;  /* 0x000000ff0900720c */ /* 0x000fda0003f05300 */
[----:B------:R-:W-:Y:S05]  /*0f60*/  @!P0 BRA `(.L_x_11) ;  /* 0x0000000000088947 */ /* 0x000fea0003800000 */
[----:B------:R0:W5:Y:S01]  /*0f70*/  LD.E R7, desc[UR16][R8.64] ;  /* 0x0000001008077980 */ /* 0x000162000c101900 */
[----:B------:R-:W-:Y:S05]  /*0f80*/  BRA `(.L_x_12) ;  /* 0x0000000000207947 */ /* 0x000fea0003800000 */
.L_x_11:
[----:B------:R-:W-:Y:S02]  /*0f90*/  ULDC.64 UR4, c[0x0][0x588] ;  /* 0x0001620000047ab9 */ /* 0x000fe40000000a00 */
[----:B------:R-:W-:-:S04]  /*0fa0*/  ISETP.NE.U32.AND P0, PT, RZ, UR4, PT ;  /* 0x00000004ff007c0c */ /* 0x000fc8000bf05070 */
[----:B------:R-:W-:-:S13]  /*0fb0*/  ISETP.NE.AND.EX P0, PT, RZ, UR5, PT, P0 ;  /* 0x00000005ff007c0c */ /* 0x000fda000bf05300 */
[----:B------:R-:W-:Y:S05]  /*0fc0*/  @!P0 BRA `(.L_x_13) ;  /* 0x00000000000c8947 */ /* 0x000fea0003800000 */
[----:B------:R-:W0:Y:S02]  /*0fd0*/  LDC.64 R8, c[0x0][0x588] ;  /* 0x00016200ff087b82 */ /* 0x000e240000000a00 */
[----:B0-----:R1:W5:Y:S01]  /*0fe0*/  LDG.E R7, desc[UR16][R8.64] ;  /* 0x0000001008077981 */ /* 0x001362000c1e1900 */
[----:B------:R-:W-:Y:S05]  /*0ff0*/  BRA `(.L_x_12) ;  /* 0x0000000000047947 */ /* 0x000fea0003800000 */
.L_x_13:
[----:B------:R-:W2:Y:S02]  /*1000*/  LDC R7, c[0x0][0x580] ;  /* 0x00016000ff077b82 */ /* 0x000ea40000000800 */
.L_x_12:
[----:B------:R-:W-:Y:S02]  /*1010*/  ULDC.64 UR4, c[0x0][0x5a0] ;  /* 0x0001680000047ab9 */ /* 0x000fe40000000a00 */
[----:B------:R-:W-:-:S04]  /*1020*/  ISETP.NE.U32.AND P0, PT, RZ, UR4, PT ;  /* 0x00000004ff007c0c */ /* 0x000fc8000bf05070 */
[----:B------:R-:W-:-:S13]  /*1030*/  ISETP.NE.AND.EX P0, PT, RZ, UR5, PT, P0 ;  /* 0x00000005ff007c0c */ /* 0x000fda000bf05300 */
[----:B------:R-:W-:Y:S05]  /*1040*/  @!P0 BRA `(.L_x_14) ;  /* 0x00000000001c8947 */ /* 0x000fea0003800000 */
[----:B01----:R-:W0:Y:S02]  /*1050*/  LDC.64 R8, c[0x0][0x5a0] ;  /* 0x00016800ff087b82 */ /* 0x003e240000000a00 */
[----:B0-----:R-:W3:Y:S02]  /*1060*/  LDG.E.64 R8, desc[UR16][R8.64] ;  /* 0x0000001008087981 */ /* 0x001ee4000c1e1b00 */
[----:B---3--:R-:W-:-:S04]  /*1070*/  ISETP.NE.U32.AND P0, PT, R8, RZ, PT ;  /* 0x000000ff0800720c */ /* 0x008fc80003f05070 */
[----:B------:R-:W-:-:S13]  /*1080*/  ISETP.NE.AND.EX P0, PT, R9, RZ, PT, P0 ;  /* 0x000000ff0900720c */ /* 0x000fda0003f05300 */
[----:B------:R-:W-:Y:S05]  /*1090*/  @!P0 BRA `(.L_x_14) ;  /* 0x0000000000088947 */ /* 0x000fea0003800000 */
[----:B------:R0:W5:Y:S01]  /*10a0*/  LD.E R12, desc[UR16][R8.64] ;  /* 0x00000010080c7980 */ /* 0x000162000c101900 */
[----:B------:R-:W-:Y:S05]  /*10b0*/  BRA `(.L_x_15) ;  /* 0x0000000000207947 */ /* 0x000fea0003800000 */
.L_x_14:
[----:B------:R-:W-:Y:S02]  /*10c0*/  ULDC.64 UR4, c[0x0][0x590] ;  /* 0x0001640000047ab9 */ /* 0x000fe40000000a00 */
[----:B------:R-:W-:-:S04]  /*10d0*/  ISETP.NE.U32.AND P0, PT, RZ, UR4, PT ;  /* 0x00000004ff007c0c */ /* 0x000fc8000bf05070 */
[----:B------:R-:W-:-:S13]  /*10e0*/  ISETP.NE.AND.EX P0, PT, RZ, UR5, PT, P0 ;  /* 0x00000005ff007c0c */ /* 0x000fda000bf05300 */
[----:B------:R-:W-:Y:S05]  /*10f0*/  @!P0 BRA `(.L_x_16) ;  /* 0x00000000000c8947 */ /* 0x000fea0003800000 */
[----:B------:R-:W3:Y:S02]  /*1100*/  LDC.64 R12, c[0x0][0x590] ;  /* 0x00016400ff0c7b82 */ /* 0x000ee40000000a00 */
[----:B---3--:R3:W5:Y:S01]  /*1110*/  LDG.E R12, desc[UR16][R12.64] ;  /* 0x000000100c0c7981 */ /* 0x008762000c1e1900 */
[----:B------:R-:W-:Y:S05]  /*1120*/  BRA `(.L_x_15) ;  /* 0x0000000000047947 */ /* 0x000fea0003800000 */
.L_x_16:
[----:B------:R-:W4:Y:S02]  /*1130*/  LDC R12, c[0x0][0x584] ;  /* 0x00016100ff0c7b82 */ /* 0x000f240000000800 */
.L_x_15:
[----:B------:R-:W-:-:S13]  /*1140*/  LOP3.LUT P0, RZ, R14, 0xff, RZ, 0xc0, !PT ;  /* 0x000000ff0eff7812 */ /* 0x000fda000780c0ff */
[----:B------:R-:W-:Y:S05]  /*1150*/  @!P0 EXIT ;  /* 0x000000000000894d */ /* 0x000fea0003800000 */
[----:B------:R-:W-:Y:S01]  /*1160*/  ULDC UR4, c[0x0][0x28c] ;  /* 0x0000a30000047ab9 */ /* 0x000fe20000000800 */
[----:B------:R-:W-:Y:S01]  /*1170*/  LOP3.LUT R81, R2, 0x1, RZ, 0xfc, !PT ;  /* 0x0000000102517812 */ /* 0x000fe200078efcff */
[----:B------:R-:W-:-:S04]  /*1180*/  UIADD3 UR4, UR4, 0x7f, URZ ;  /* 0x0000007f04047890 */ /* 0x000fc8000fffe03f */
[----:B------:R-:W-:-:S04]  /*1190*/  USHF.R.S32.HI UR5, URZ, 0x1f, UR4 ;  /* 0x0000001f3f057899 */ /* 0x000fc80008011404 */
[----:B------:R-:W-:-:S03]  /*11a0*/  ULEA.HI UR5, UR5, UR4, URZ, 0x7 ;  /* 0x0000000405057291 */ /* 0x000fc6000f8f383f */
[----:B------:R-:W-:Y:S01]  /*11b0*/  UMOV UR4, URZ ;  /* 0x0000003f00047c82 */ /* 0x000fe20008000000 */
[----:B------:R-:W-:-:S03]  /*11c0*/  USHF.R.S32.HI UR9, URZ, 0x7, UR5 ;  /* 0x000000073f097899 */ /* 0x000fc60008011405 */
[----:B------:R-:W-:-:S09]  /*11d0*/  UMOV UR5, URZ ;  /* 0x0000003f00057c82 */ /* 0x000fd20008000000 */
.L_x_107:
[----:B01----:R-:W-:Y:S01]  /*11e0*/  LOP3.LUT R8, R0, 0x80, RZ, 0xc0, !PT ;  /* 0x0000008000087812 */ /* 0x003fe200078ec0ff */
[----:B------:R-:W0:Y:S01]  /*11f0*/  S2UR UR13, SR_CgaCtaId ;  /* 0x00000000000d79c3 */ /* 0x000e220000008800 */
[----:B------:R-:W-:Y:S01]  /*1200*/  UMOV UR12, 0x400 ;  /* 0x00000400000c7882 */ /* 0x000fe20000000000 */
[----:B------:R-:W-:Y:S01]  /*1210*/  UMOV UR6, URZ ;  /* 0x0000003f00067c82 */ /* 0x000fe20008000000 */
[----:B------:R-:W-:Y:S01]  /*1220*/  SHF.R.U32.HI R8, RZ, 0x7, R8 ;  /* 0x00000007ff087819 */ /* 0x000fe20000011608 */
[----:B------:R-:W-:Y:S01]  /*1230*/  UMOV UR7, URZ ;  /* 0x0000003f00077c82 */ /* 0x000fe20008000000 */
[----:B------:R-:W-:Y:S01]  /*1240*/  UMOV UR18, UR5 ;  /* 0x0000000500127c82 */ /* 0x000fe20008000000 */
[----:B------:R-:W-:Y:S01]  /*1250*/  CS2R R16, SRZ ;  /* 0x0000000000107805 */ /* 0x000fe2000001ff00 */
[----:B---3--:R-:W-:Y:S01]  /*1260*/  IMAD.MOV.U32 R13, RZ, RZ, RZ ;  /* 0x000000ffff0d7224 */ /* 0x008fe200078e00ff */
[----:B------:R-:W1:Y:S01]  /*1270*/  LDC R9, c[0x0][0x28c] ;  /* 0x0000a300ff097b82 */ /* 0x000e620000000800 */
[----:B------:R-:W3:Y:S01]  /*1280*/  SHFL.IDX PT, R8, R8, RZ, 0x1f ;  /* 0x00001fff08087589 */ /* 0x000ee200000e0000 */
[----:B------:R-:W-:-:S02]  /*1290*/  CS2R R18, SRZ ;  /* 0x0000000000127805 */ /* 0x000fc4000001ff00 */
[----:B------:R-:W-:Y:S02]  /*12a0*/  CS2R R20, SRZ ;  /* 0x0000000000147805 */ /* 0x000fe4000001ff00 */
[----:B------:R-:W-:Y:S02]  /*12b0*/  CS2R R22, SRZ ;  /* 0x0000000000167805 */ /* 0x000fe4000001ff00 */
[----:B------:R-:W-:Y:S02]  /*12c0*/  CS2R R56, SRZ ;  /* 0x0000000000387805 */ /* 0x000fe4000001ff00 */
[----:B------:R-:W-:Y:S02]  /*12d0*/  CS2R R58, SRZ ;  /* 0x00000000003a7805 */ /* 0x000fe4000001ff00 */
[----:B------:R-:W-:Y:S02]  /*12e0*/  CS2R R60, SRZ ;  /* 0x00000000003c7805 */ /* 0x000fe4000001ff00 */
[----:B------:R-:W-:-:S02]  /*12f0*/  CS2R R62, SRZ ;  /* 0x00000000003e7805 */ /* 0x000fc4000001ff00 */
[----:B------:R-:W-:Y:S02]  /*1300*/  CS2R R64, SRZ ;  /* 0x0000000000407805 */ /* 0x000fe4000001ff00 */
[----:B------:R-:W-:Y:S02]  /*1310*/  CS2R R66, SRZ ;  /* 0x0000000000427805 */ /* 0x000fe4000001ff00 */
[----:B------:R-:W-:Y:S01]  /*1320*/  CS2R R68, SRZ ;  /* 0x0000000000447805 */ /* 0x000fe2000001ff00 */
[----:B------:R-:W-:Y:S01]  /*1330*/  IMAD.MOV.U32 R70, RZ, RZ, RZ ;  /* 0x000000ffff467224 */ /* 0x000fe200078e00ff */
[----:B------:R-:W-:Y:S01]  /*1340*/  CS2R R74, SRZ ;  /* 0x00000000004a7805 */ /* 0x000fe2000001ff00 */
[----:B------:R-:W-:Y:S01]  /*1350*/  IMAD.MOV.U32 R72, RZ, RZ, RZ ;  /* 0x000000ffff487224 */ /* 0x000fe200078e00ff */
[----:B------:R-:W-:Y:S02]  /*1360*/  CS2R R76, SRZ ;  /* 0x00000000004c7805 */ /* 0x000fe4000001ff00 */
[----:B------:R-:W-:Y:S01]  /*1370*/  CS2R R78, SRZ ;  /* 0x00000000004e7805 */ /* 0x000fe2000001ff00 */
[----:B------:R-:W-:Y:S01]  /*1380*/  IMAD.MOV.U32 R80, RZ, RZ, RZ ;  /* 0x000000ffff507224 */ /* 0x000fe200078e00ff */
[----:B----4-:R-:W-:Y:S01]  /*1390*/  CS2R R24, SRZ ;  /* 0x0000000000187805 */ /* 0x010fe2000001ff00 */
[----:B------:R-:W-:Y:S01]  /*13a0*/  IMAD.U32 R14, RZ, RZ, UR4 ;  /* 0x00000004ff0e7e24 */ /* 0x000fe2000f8e00ff */
[----:B------:R-:W-:-:S02]  /*13b0*/  CS2R R26, SRZ ;  /* 0x00000000001a7805 */ /* 0x000fc4000001ff00 */
[----:B------:R-:W-:Y:S02]  /*13c0*/  CS2R R28, SRZ ;  /* 0x00000000001c7805 */ /* 0x000fe4000001ff00 */
[----:B------:R-:W-:Y:S02]  /*13d0*/  CS2R R30, SRZ ;  /* 0x00000000001e7805 */ /* 0x000fe4000001ff00 */
[----:B------:R-:W-:Y:S02]  /*13e0*/  CS2R R32, SRZ ;  /* 0x0000000000207805 */ /* 0x000fe4000001ff00 */
[----:B-1----:R-:W-:Y:S02]  /*13f0*/  ISETP.GE.AND P0, PT, R9, 0x1, PT ;  /* 0x000000010900780c */ /* 0x002fe40003f06270 */
[----:B------:R-:W-:Y:S02]  /*1400*/  CS2R R34, SRZ ;  /* 0x0000000000227805 */ /* 0x000fe4000001ff00 */
[----:B---3--:R-:W-:-:S02]  /*1410*/  R2UR UR8, R8 ;  /* 0x00000000080872ca */ /* 0x008fc400000e0000 */
        /* <DEDUP_REMOVED lines=8> */
[----:B------:R-:W-:Y:S02]  /*14a0*/  CS2R R52, SRZ ;  /* 0x0000000000347805 */ /* 0x000fe4000001ff00 */
[----:B------:R-:W-:Y:S01]  /*14b0*/  CS2R R54, SRZ ;  /* 0x0000000000367805 */ /* 0x000fe2000001ff00 */
[----:B------:R-:W-:-:S04]  /*14c0*/  ULEA.HI UR10, UR8, UR8, URZ, 0x1 ;  /* 0x00000008080a7291 */ /* 0x000fc8000f8f083f */
[----:B------:R-:W-:Y:S02]  /*14d0*/  ULOP3.LUT UR11, UR10, 0x7fffe, URZ, 0xc0, !UPT ;  /* 0x0007fffe0a0b7892 */ /* 0x000fe4000f8ec03f */
[----:B0-----:R-:W-:Y:S02]  /*14e0*/  ULEA UR10, UR13, UR12, 0x18 ;  /* 0x0000000c0d0a7291 */ /* 0x001fe4000f8ec03f */
[----:B------:R-:W-:-:S03]  /*14f0*/  UIADD3 UR11, UR8, -UR11, URZ ;  /* 0x8000000b080b7290 */ /* 0x000fc6000fffe03f */
[----:B------:R-:W-:Y:S01]  /*1500*/  UMOV UR8, URZ ;  /* 0x0000003f00087c82 */ /* 0x000fe20008000000 */
[----:B------:R-:W-:-:S04]  /*1510*/  ULEA UR11, UR11, UR10, 0xd ;  /* 0x0000000a0b0b7291 */ /* 0x000fc8000f8e683f */
[----:B------:R-:W-:-:S04]  /*1520*/  UIADD3 UR11, UR11, 0x100, URZ ;  /* 0x000001000b0b7890 */ /* 0x000fc8000fffe03f */
[----:B------:R-:W-:-:S04]  /*1530*/  USHF.R.U32.HI UR11, URZ, 0x4, UR11 ;  /* 0x000000043f0b7899 */ /* 0x000fc8000801160b */
[----:B------:R-:W-:Y:S01]  /*1540*/  ULOP3.LUT UR11, UR11, 0x3fff, URZ, 0xc0, !UPT ;  /* 0x00003fff0b0b7892 */ /* 0x000fe2000f8ec03f */
[----:B------:R-:W-:Y:S11]  /*1550*/  @!P0 BRA `(.L_x_17) ;  /* 0x0000000400a48947 */ /* 0x000ff60003800000 */
[----:B------:R-:W-:-:S13]  /*1560*/  ISETP.NE.AND P1, PT, R81, 0x3, PT ;  /* 0x000000035100780c */ /* 0x000fda0003f25270 */
[----:B------:R-:W-:Y:S05]  /*1570*/  @!P1 BRA `(.L_x_18) ;  /* 0x0000000000049947 */ /* 0x000fea0003800000 */
[----:B------:R-:W-:Y:S01]  /*1580*/  BPT.TRAP 0x1 ;  /* 0x000000040000795c */ /* 0x000fe20000300000 */
.L_x_18:
[----:B------:R-:W-:Y:S01]  /*1590*/  ULEA UR6, UR5, UR10, 0x3 ;  /* 0x0000000a05067291 */ /* 0x000fe2000f8e183f */
[----:B------:R-:W-:-:S05]  /*15a0*/  IMAD.U32 R8, RZ, RZ, UR4 ;  /* 0x00000004ff087e24 */ /* 0x000fca000f8e00ff */
[----:B------:R-:W-:-:S04]  /*15b0*/  SHF.L.U32 R8, R8, 0x1f, RZ ;  /* 0x0000001f08087819 */ /* 0x000fc800000006ff */
[----:B------:R0:W1:Y:S01]  /*15c0*/  SYNCS.PHASECHK.TRANS64.TRYWAIT P0, [UR6], R8 ;  /* 0x00000008ff0075a7 */ /* 0x0000620008000146 */
[----:B------:R-:W-:Y:S05]  /*15d0*/  @!P1 BRA `(.L_x_19) ;  /* 0x0000000000049947 */ /* 0x000fea0003800000 */
[----:B------:R-:W-:Y:S01]  /*15e0*/  BPT.TRAP 0x1 ;  /* 0x000000040000795c */ /* 0x000fe20000300000 */
.L_x_19:
[----:B-1----:R-:W-:Y:S05]  /*15f0*/  @P0 BRA `(.L_x_20) ;  /* 0x0000000000080947 */ /* 0x002fea0003800000 */
[----:B------:R-:W1:Y:S02]  /*1600*/  SYNCS.PHASECHK.TRANS64.TRYWAIT P0, [UR6], R8 ;  /* 0x00000008ff0075a7 */ /* 0x000e640008000146 */
[----:B-1----:R-:W-:Y:S05]  /*1610*/  @!P0 BRA `(.L_x_21) ;  /* 0x0000005400e48947 */ /* 0x002fea0003800000 */
.L_x_20:
[----:B------:R-:W-:Y:S01]  /*1620*/  UIADD3 UR6, UR10, 0x14100, URZ ;  /* 0x000141000a067890 */ /* 0x000fe2000fffe03f */
[----:B------:R-:W-:Y:S01]  /*1630*/  WARPGROUP.ARRIVE ;  /* 0x00000000000079c5 */ /* 0x000fe20000000000 */
[----:B------:R-:W-:Y:S01]  /*1640*/  ULOP3.LUT UR8, UR11, 0x10000, URZ, 0xfc, !UPT ;  /* 0x000100000b087892 */ /* 0x000fe2000f8efc3f */
[----:B------:R-:W-:Y:S01]  /*1650*/  CS2R R16, SRZ ;  /* 0x0000000000107805 */ /* 0x000fe2000001ff00 */
[----:B------:R-:W-:Y:S01]  /*1660*/  USHF.R.U32.HI UR6, URZ, 0x4, UR6 ;  /* 0x000000043f067899 */ /* 0x000fe20008011606 */
[----:B------:R-:W-:Y:S01]  /*1670*/  IMAD.MOV.U32 R13, RZ, RZ, RZ ;  /* 0x000000ffff0d7224 */ /* 0x000fe200078e00ff */
[----:B------:R-:W-:Y:S01]  /*1680*/  UMOV UR13, 0x40000040 ;  /* 0x40000040000d7882 */ /* 0x000fe20000000000 */
[----:B------:R-:W-:Y:S01]  /*1690*/  UMOV UR15, 0x40000040 ;  /* 0x40000040000f7882 */ /* 0x000fe20000000000 */
[----:B------:R-:W-:Y:S01]  /*16a0*/  ULOP3.LUT UR6, UR6, 0x3fff, URZ, 0xc0, !UPT ;  /* 0x00003fff06067892 */ /* 0x000fe2000f8ec03f */
[----:B------:R-:W-:Y:S02]  /*16b0*/  CS2R R18, SRZ ;  /* 0x0000000000127805 */ /* 0x000fe4000001ff00 */
[----:B------:R-:W-:-:S02]  /*16c0*/  CS2R R20, SRZ ;  /* 0x0000000000147805 */ /* 0x000fc4000001ff00 */
[----:B------:R-:W-:Y:S01]  /*16d0*/  CS2R R22, SRZ ;  /* 0x0000000000167805 */ /* 0x000fe2000001ff00 */
[----:B------:R-:W-:Y:S01]  /*16e0*/  ULOP3.LUT UR7, UR6, 0x10000, URZ, 0xfc, !UPT ;  /* 0x0001000006077892 */ /* 0x000fe2000f8efc3f */
[----:B------:R-:W-:Y:S01]  /*16f0*/  CS2R R56, SRZ ;  /* 0x0000000000387805 */ /* 0x000fe2000001ff00 */
[----:B------:R-:W-:Y:S01]  /*1700*/  ULEA UR6, UR5, UR8, 0xa ;  /* 0x0000000805067291 */ /* 0x000fe2000f8e503f */
[----:B------:R-:W-:Y:S01]  /*1710*/  CS2R R58, SRZ ;  /* 0x00000000003a7805 */ /* 0x000fe2000001ff00 */
[----:B------:R-:W-:Y:S01]  /*1720*/  ULEA UR7, UR5, UR7, 0x9 ;  /* 0x0000000705077291 */ /* 0x000fe2000f8e483f */
[----:B------:R-:W-:Y:S02]  /*1730*/  CS2R R60, SRZ ;  /* 0x00000000003c7805 */ /* 0x000fe4000001ff00 */
[----:B------:R-:W-:Y:S02]  /*1740*/  CS2R R62, SRZ ;  /* 0x00000000003e7805 */ /* 0x000fe4000001ff00 */
[----:B------:R-:W-:-:S02]  /*1750*/  CS2R R64, SRZ ;  /* 0x0000000000407805 */ /* 0x000fc4000001ff00 */
[----:B------:R-:W-:Y:S01]  /*1760*/  CS2R R66, SRZ ;  /* 0x0000000000427805 */ /* 0x000fe2000001ff00 */
[----:B------:R-:W-:Y:S01]  /*1770*/  UMOV UR12, UR6 ;  /* 0x00000006000c7c82 */ /* 0x000fe20008000000 */
[----:B------:R-:W-:Y:S01]  /*1780*/  CS2R R68, SRZ ;  /* 0x0000000000447805 */ /* 0x000fe2000001ff00 */
[----:B------:R-:W-:Y:S01]  /*1790*/  UMOV UR14, UR7 ;  /* 0x00000007000e7c82 */ /* 0x000fe20008000000 */
[----:B------:R-:W-:Y:S01]  /*17a0*/  IMAD.MOV.U32 R70, RZ, RZ, RZ ;  /* 0x000000ffff467224 */ /* 0x000fe200078e00ff */
[----:B------:R-:W-:Y:S01]  /*17b0*/  QGMMA.64x64x32.F32.E4M3.E4M3 R24, gdesc[UR12], RZ, !UPT ;  /* 0x00e000000c1879f3 */ /* 0x000fe2000c7008ff */
[----:B------:R-:W-:Y:S01]  /*17c0*/  UIADD3 UR12, UR6, 0x2, URZ ;  /* 0x00000002060c7890 */ /* 0x000fe2000fffe03f */
[----:B------:R-:W-:Y:S01]  /*17d0*/  IMAD.MOV.U32 R72, RZ, RZ, RZ ;  /* 0x000000ffff487224 */ /* 0x000fe200078e00ff */
[----:B------:R-:W-:Y:S01]  /*17e0*/  UIADD3 UR14, UR7, 0x2, URZ ;  /* 0x00000002070e7890 */ /* 0x000fe2000fffe03f */
[----:B------:R-:W-:Y:S01]  /*17f0*/  CS2R R74, SRZ ;  /* 0x00000000004a7805 */ /* 0x000fe2000001ff00 */
[----:B------:R-:W-:Y:S01]  /*1800*/  UMOV UR13, 0x40000040 ;  /* 0x40000040000d7882 */ /* 0x000fe20000000000 */
[----:B------:R-:W-:Y:S01]  /*1810*/  UMOV UR15, 0x40000040 ;  /* 0x40000040000f7882 */ /* 0x000fe20000000000 */
[----:B------:R-:W-:-:S02]  /*1820*/  CS2R R76, SRZ ;  /* 0x00000000004c7805 */ /* 0x000fc4000001ff00 */
[----:B------:R-:W-:Y:S01]  /*1830*/  CS2R R78, SRZ ;  /* 0x00000000004e7805 */ /* 0x000fe2000001ff00 */
[----:B------:R-:W-:Y:S02]  /*1840*/  IMAD.MOV.U32 R80, RZ, RZ, RZ ;  /* 0x000000ffff507224 */ /* 0x000fe400078e00ff */
[----:B------:R-:W-:Y:S01]  /*1850*/  QGMMA.64x64x32.F32.E4M3.E4M3 R24, gdesc[UR12], R24 ;  /* 0x00e000000c1879f3 */ /* 0x000fe20008700818 */
[----:B------:R-:W-:Y:S02]  /*1860*/  UIADD3 UR12, UR6, 0x4, URZ ;  /* 0x00000004060c7890 */ /* 0x000fe4000fffe03f */
[----:B------:R-:W-:Y:S01]  /*1870*/  UIADD3 UR14, UR7, 0x4, URZ ;  /* 0x00000004070e7890 */ /* 0x000fe2000fffe03f */
[----:B------:R-:W-:Y:S01]  /*1880*/  UMOV UR13, 0x40000040 ;  /* 0x40000040000d7882 */ /* 0x000fe20000000000 */
[----:B------:R-:W-:-:S07]  /*1890*/  UMOV UR15, 0x40000040 ;  /* 0x40000040000f7882 */ /* 0x000fce0000000000 */
[----:B------:R-:W-:Y:S01]  /*18a0*/  QGMMA.64x64x32.F32.E4M3.E4M3 R24, gdesc[UR12], R24 ;  /* 0x00e000000c1879f3 */ /* 0x000fe20008700818 */
[----:B------:R-:W-:Y:S02]  /*18b0*/  UIADD3 UR14, UR7, 0x6, URZ ;  /* 0x00000006070e7890 */ /* 0x000fe4000fffe03f */
[----:B------:R-:W-:Y:S01]  /*18c0*/  UIADD3 UR12, UR6, 0x6, URZ ;  /* 0x00000006060c7890 */ /* 0x000fe2000fffe03f */
[----:B------:R-:W-:Y:S01]  /*18d0*/  ULDC UR7, c[0x0][0x50c] ;  /* 0x0001430000077ab9 */ /* 0x000fe20000000800 */
[----:B------:R-:W-:Y:S01]  /*18e0*/  UMOV UR13, 0x40000040 ;  /* 0x40000040000d7882 */ /* 0x000fe20000000000 */
[----:B------:R-:W-:Y:S01]  /*18f0*/  UISETP.NE.AND UP0, UPT, UR7, 0x4, UPT ;  /* 0x000000040700788c */ /* 0x000fe2000bf05270 */
[----:B------:R-:W-:Y:S01]  /*1900*/  UMOV UR15, 0x40000040 ;  /* 0x40000040000f7882 */ /* 0x000fe20000000000 */
[----:B------:R-:W-:Y:S02]  /*1910*/  UMOV UR6, 0x4 ;  /* 0x0000000400067882 */ /* 0x000fe40000000000 */
[----:B------:R-:W-:-:S06]  /*1920*/  USEL UR7, URZ, 0x1, UP0 ;  /* 0x000000013f077887 */ /* 0x000fcc0008000000 */
[----:B------:R-:W-:Y:S01]  /*1930*/  ISETP.NE.AND P0, PT, RZ, UR7, PT ;  /* 0x00000007ff007c0c */ /* 0x000fe2000bf05270 */
[----:B------:R-:W-:-:S12]  /*1940*/  QGMMA.64x64x32.F32.E4M3.E4M3 R24, gdesc[UR12], R24, gsb0 ;  /* 0x00e000000c1879f3 */ /* 0x000fd80008000818 */
[----:B------:R-:W-:Y:S05]  /*1950*/  @!P0 BRA `(.L_x_22) ;  /* 0x0000000000888947 */ /* 0x000fea0003800000 */
[----:B------:R-:W-:Y:S02]  /*1960*/  WARPGROUP.DEPBAR.LE gsb0, 0x0 ;  /* 0x00008000000079c5 */ /* 0x000fe40000010000 */
[----:B------:R-:W-:-:S01]  /*1970*/  FADD R79, RZ, R24 ;  /* 0x00000018ff4f7221 */ /* 0x000fc20000000000 */
[----:B------:R-:W-:Y:S01]  /*1980*/  FADD R80, RZ, R25 ;  /* 0x00000019ff507221 */ /* 0x000fe20000000000 */
        /* <DEDUP_REMOVED lines=30> */
[----:B------:R-:W-:-:S06]  /*1b70*/  UMOV UR6, URZ ;  /* 0x0000003f00067c82 */ /* 0x000fcc0008000000 */
.L_x_22:
[----:B------:R-:W-:-:S04]  /*1b80*/  UIADD3 UR18, UR5, 0x1, URZ ;  /* 0x0000000105127890 */ /* 0x000fc8000fffe03f */
[----:B------:R-:W-:-:S04]  /*1b90*/  UISETP.NE.AND UP0, UPT, UR18, 0x5, UPT ;  /* 0x000000051200788c */ /* 0x000fc8000bf05270 */
[----:B------:R-:W-:Y:S02]  /*1ba0*/  USEL UR8, URZ, 0x1, UP0 ;  /* 0x000000013f087887 */ /* 0x000fe40008000000 */
[----:B------:R-:W-:Y:S02]  /*1bb0*/  USEL UR18, UR18, URZ, UP0 ;  /* 0x0000003f12127287 */ /* 0x000fe40008000000 */
[----:B------:R-:W-:-:S06]  /*1bc0*/  ULOP3.LUT UR8, UR4, UR8, URZ, 0x3c, !UPT ;  /* 0x0000000804087292 */ /* 0x000fcc000f8e3c3f */
[----:B------:R-:W-:Y:S01]  /*1bd0*/  IMAD.U32 R14, RZ, RZ, UR8 ;  /* 0x00000008ff0e7e24 */ /* 0x000fe2000f8e00ff */
[----:B------:R-:W-:-:S06]  /*1be0*/  UMOV UR8, 0x1 ;  /* 0x0000000100087882 */ /* 0x000fcc0000000000 */
.L_x_17:
[----:B------:R-:W-:-:S04]  /*1bf0*/  UISETP.LT.AND UP0, UPT, UR9, 0x1, UPT ;  /* 0x000000010900788c */ /* 0x000fc8000bf01270 */
[----:B------:R-:W-:-:S04]  /*1c00*/  USEL UR12, UR9, 0x1, UP0 ;  /* 0x00000001090c7887 */ /* 0x000fc80008000000 */
[----:B------:R-:W-:-:S04]  /*1c10*/  UIADD3 UR12, UR9, -UR12, URZ ;  /* 0x8000000c090c7290 */ /* 0x000fc8000fffe03f */
[----:B------:R-:W-:-:S06]  /*1c20*/  UISETP.GE.AND UP0, UPT, UR12, 0x1, UPT ;  /* 0x000000010c00788c */ /* 0x000fcc000bf06270 */
[----:B------:R-:W-:-:S13]  /*1c30*/  PLOP3.LUT P0, PT, PT, PT, UP0, 0x80, 0x0 ;  /* 0x000000000000781c */ /* 0x000fda0003f0f008 */
[----:B------:R-:W-:Y:S05]  /*1c40*/  @!P0 BRA `(.L_x_23) ;  /* 0x0000000400b88947 */ /* 0x000fea0003800000 */
[----:B01----:R-:W-:Y:S01]  /*1c50*/  IMAD.U32 R8, RZ, RZ, UR12 ;  /* 0x0000000cff087e24 */ /* 0x003fe2000f8e00ff */
[----:B------:R-:W-:Y:S01]  /*1c60*/  ULDC UR19, c[0x0][0x50c] ;  /* 0x0001430000137ab9 */ /* 0x000fe20000000800 */
[----:B------:R-:W-:-:S07]  /*1c70*/  IMAD.U32 R9, RZ, RZ, UR5 ;  /* 0x00000005ff097e24 */ /* 0x000fce000f8e00ff */
.L_x_31:
[----:B------:R-:W-:-:S13]  /*1c80*/  ISETP.NE.AND P1, PT, R81, 0x3, PT ;  /* 0x000000035100780c */ /* 0x000fda0003f25270 */
[----:B------:R-:W-:Y:S05]  /*1c90*/  @!P1 BRA `(.L_x_24) ;  /* 0x0000000000049947 */ /* 0x000fea0003800000 */
[----:B------:R-:W-:Y:S01]  /*1ca0*/  BPT.TRAP 0x1 ;  /* 0x000000040000795c */ /* 0x000fe20000300000 */
.L_x_24:
[----:B------:R-:W0:Y:S01]  /*1cb0*/  S2UR UR12, SR_CgaCtaId ;  /* 0x00000000000c79c3 */ /* 0x000e220000008800 */
[----:B------:R-:W-:Y:S01]  /*1cc0*/  UMOV UR10, 0x400 ;  /* 0x00000400000a7882 */ /* 0x000fe20000000000 */
[----:B------:R-:W-:Y:S01]  /*1cd0*/  SHF.L.U32 R10, R14, 0x1f, RZ ;  /* 0x0000001f0e0a7819 */ /* 0x000fe200000006ff */
[----:B0-----:R-:W-:-:S04]  /*1ce0*/  ULEA UR10, UR12, UR10, 0x18 ;  /* 0x0000000a0c0a7291 */ /* 0x001fc8000f8ec03f */
[----:B------:R-:W-:-:S09]  /*1cf0*/  ULEA UR12, UR18, UR10, 0x3 ;  /* 0x0000000a120c7291 */ /* 0x000fd2000f8e183f */
[----:B------:R0:W1:Y:S01]  /*1d00*/  SYNCS.PHASECHK.TRANS64.TRYWAIT P0, [UR12], R10 ;  /* 0x0000000aff0075a7 */ /* 0x000062000800014c */
[----:B------:R-:W-:Y:S05]  /*1d10*/  @!P1 BRA `(.L_x_25) ;  /* 0x0000000000049947 */ /* 0x000fea0003800000 */
[----:B------:R-:W-:Y:S01]  /*1d20*/  BPT.TRAP 0x1 ;  /* 0x000000040000795c */ /* 0x000fe20000300000 */
.L_x_25:
[----:B-1----:R-:W-:Y:S05]  /*1d30*/  @P0 BRA `(.L_x_26) ;  /* 0x0000000000080947 */ /* 0x002fea0003800000 */
[----:B------:R-:W1:Y:S02]  /*1d40*/  SYNCS.PHASECHK.TRANS64.TRYWAIT P0, [UR12], R10 ;  /* 0x0000000aff0075a7 */ /* 0x000e64000800014c */
[----:B-1----:R-:W-:Y:S05]  /*1d50*/  @!P0 BRA `(.L_x_27) ;  /* 0x00000050002c8947 */ /* 0x002fea0003800000 */
.L_x_26:
[----:B------:R-:W-:Y:S01]  /*1d60*/  UIADD3 UR12, UR10, 0x14100, URZ ;  /* 0x000141000a0c7890 */ /* 0x000fe2000fffe03f */
[----:B------:R-:W-:Y:S01]  /*1d70*/  WARPGROUP.ARRIVE ;  /* 0x00000000000079c5 */ /* 0x000fe20000000000 */
[----:B------:R-:W-:Y:S02]  /*1d80*/  UISETP.NE.AND UP0, UPT, UR7, URZ, UPT ;  /* 0x0000003f0700728c */ /* 0x000fe4000bf05270 */
[----:B------:R-:W-:Y:S02]  /*1d90*/  USHF.R.U32.HI UR12, URZ, 0x4, UR12 ;  /* 0x000000043f0c7899 */ /* 0x000fe4000801160c */
[----:B------:R-:W-:Y:S02]  /*1da0*/  USEL UR8, UR8, URZ, !UP0 ;  /* 0x0000003f08087287 */ /* 0x000fe4000c000000 */
[----:B------:R-:W-:Y:S02]  /*1db0*/  ULOP3.LUT UR12, UR12, 0x3fff, URZ, 0xc0, !UPT ;  /* 0x00003fff0c0c7892 */ /* 0x000fe4000f8ec03f */
[----:B------:R-:W-:-:S02]  /*1dc0*/  UISETP.NE.U32.AND UP0, UPT, UR8, URZ, UPT ;  /* 0x0000003f0800728c */ /* 0x000fc4000bf05070 */
[----:B------:R-:W-:Y:S02]  /*1dd0*/  ULOP3.LUT UR7, UR11, 0x10000, URZ, 0xfc, !UPT ;  /* 0x000100000b077892 */ /* 0x000fe4000f8efc3f */
[----:B------:R-:W-:Y:S02]  /*1de0*/  ULOP3.LUT UR8, UR12, 0x10000, URZ, 0xfc, !UPT ;  /* 0x000100000c087892 */ /* 0x000fe4000f8efc3f */
[----:B------:R-:W-:Y:S02]  /*1df0*/  ULEA UR7, UR18, UR7, 0xa ;  /* 0x0000000712077291 */ /* 0x000fe4000f8e503f */
[----:B------:R-:W-:Y:S01]  /*1e00*/  ULEA UR8, UR18, UR8, 0x9 ;  /* 0x0000000812087291 */ /* 0x000fe2000f8e483f */
[----:B------:R-:W-:Y:S01]  /*1e10*/  UMOV UR13, 0x40000040 ;  /* 0x40000040000d7882 */ /* 0x000fe20000000000 */
[----:B------:R-:W-:Y:S01]  /*1e20*/  UMOV UR15, 0x40000040 ;  /* 0x40000040000f7882 */ /* 0x000fe20000000000 */
[----:B------:R-:W-:Y:S02]  /*1e30*/  UIADD3 UR6, UR6, 0x4, URZ ;  /* 0x0000000406067890 */ /* 0x000fe4000fffe03f */
[----:B------:R-:W-:-:S02]  /*1e40*/  UMOV UR12, UR7 ;  /* 0x00000007000c7c82 */ /* 0x000fc40008000000 */
[----:B------:R-:W-:Y:S02]  /*1e50*/  UMOV UR14, UR8 ;  /* 0x00000008000e7c82 */ /* 0x000fe40008000000 */
[----:B------:R-:W-:Y:S01]  /*1e60*/  QGMMA.64x64x32.F32.E4M3.E4M3 R24, gdesc[UR12], R24, UP0 ;  /* 0x00e000000c1879f3 */ /* 0x000fe2000bf00818 */
[----:B------:R-:W-:Y:S02]  /*1e70*/  UIADD3 UR12, UR7, 0x2, URZ ;  /* 0x00000002070c7890 */ /* 0x000fe4000fffe03f */
[----:B------:R-:W-:Y:S01]  /*1e80*/  UIADD3 UR14, UR8, 0x2, URZ ;  /* 0x00000002080e7890 */ /* 0x000fe2000fffe03f */
[----:B------:R-:W-:Y:S01]  /*1e90*/  UMOV UR13, 0x40000040 ;  /* 0x40000040000d7882 */ /* 0x000fe20000000000 */
[----:B------:R-:W-:Y:S01]  /*1ea0*/  UMOV UR15, 0x40000040 ;  /* 0x40000040000f7882 */ /* 0x000fe20000000000 */
[----:B------:R-:W-:-:S06]  /*1eb0*/  UISETP.NE.AND UP0, UPT, UR6, UR19, UPT ;  /* 0x000000130600728c */ /* 0x000fcc000bf05270 */
        /* <DEDUP_REMOVED lines=8> */
[----:B------:R-:W-:Y:S01]  /*1f40*/  UMOV UR13, 0x40000040 ;  /* 0x40000040000d7882 */ /* 0x000fe20000000000 */
[----:B------:R-:W-:Y:S01]  /*1f50*/  UMOV UR15, 0x40000040 ;  /* 0x40000040000f7882 */ /* 0x000fe20000000000 */
[----:B------:R-:W-:-:S06]  /*1f60*/  USEL UR7, URZ, 0x1, UP0 ;  /* 0x000000013f077887 */ /* 0x000fcc0008000000 */
[----:B------:R-:W-:Y:S01]  /*1f70*/  ISETP.NE.AND P0, PT, RZ, UR7, PT ;  /* 0x00000007ff007c0c */ /* 0x000fe2000bf05270 */
[----:B------:R-:W-:Y:S03]  /*1f80*/  QGMMA.64x64x32.F32.E4M3.E4M3 R24, gdesc[UR12], R24, gsb0 ;  /* 0x00e000000c1879f3 */ /* 0x000fe60008000818 */
[----:B------:R-:W-:-:S09]  /*1f90*/  WARPGROUP.DEPBAR.LE gsb0, 0x1 ;  /* 0x00008000000079c5 */ /* 0x000fd20000010100 */
[----:B------:R-:W-:Y:S05]  /*1fa0*/  @!P0 BRA `(.L_x_28) ;  /* 0x0000000000888947 */ /* 0x000fea0003800000 */
[----:B------:R-:W-:Y:S02]  /*1fb0*/  WARPGROUP.DEPBAR.LE gsb0, 0x0 ;  /* 0x00008000000079c5 */ /* 0x000fe40000010000 */
[----:B------:R-:W-:-:S01]  /*1fc0*/  FADD R79, R24, R79 ;  /* 0x0000004f184f7221 */ /* 0x000fc20000000000 */
[----:B------:R-:W-:Y:S01]  /*1fd0*/  FADD R80, R25, R80 ;  /* 0x0000005019507221 */ /* 0x000fe20000000000 */
        /* <DEDUP_REMOVED lines=30> */
[----:B------:R-:W-:-:S06]  /*21c0*/  UMOV UR6, URZ ;  /* 0x0000003f00067c82 */ /* 0x000fcc0008000000 */
.L_x_28:
[----:B------:R-:W-:Y:S05]  /*21d0*/  @!P1 BRA `(.L_x_29) ;  /* 0x0000000000049947 */ /* 0x000fea0003800000 */
[----:B------:R-:W-:Y:S01]  /*21e0*/  BPT.TRAP 0x1 ;  /* 0x000000040000795c */ /* 0x000fe20000300000 */
.L_x_29:
[----:B------:R-:W-:-:S13]  /*21f0*/  ISETP.NE.AND P0, PT, R6, RZ, PT ;  /* 0x000000ff0600720c */ /* 0x000fda0003f05270 */
[----:B01----:R-:W-:-:S05]  /*2200*/  @P0 LEA R10, R9, UR10, 0x3 ;  /* 0x0000000a090a0c11 */ /* 0x003fca000f8e18ff */
[----:B------:R-:W-:-:S05]  /*2210*/  @P0 VIADD R10, R10, 0x28 ;  /* 0x000000280a0a0836 */ /* 0x000fca0000000000 */
[----:B------:R-:W-:-:S04]  /*2220*/  @P0 PRMT R10, R3, 0x654, R10 ;  /* 0x00000654030a0816 */ /* 0x000fc8000000000a */
[----:B------:R0:W-:Y:S01]  /*2230*/  @P0 SYNCS.ARRIVE.TRANS64.RED.A1T0 RZ, [R10+URZ], RZ ;  /* 0x000000ff0aff09a7 */ /* 0x0001e2000810043f */
[----:B------:R-:W-:-:S13]  /*2240*/  ISETP.GT.U32.AND P0, PT, R2, 0x1, PT ;  /* 0x000000010200780c */ /* 0x000fda0003f04070 */
[----:B0-----:R-:W-:Y:S05]  /*2250*/  @P0 BRA `(.L_x_30) ;  /* 0x0000000000040947 */ /* 0x001fea0003800000 */
[----:B------:R-:W-:Y:S01]  /*2260*/  BPT.TRAP 0x1 ;  /* 0x000000040000795c */ /* 0x000fe20000300000 */
.L_x_30:
[----:B------:R-:W-:Y:S01]  /*2270*/  UIADD3 UR18, UR18, 0x1, URZ ;  /* 0x0000000112127890 */ /* 0x000fe2000fffe03f */
[C---:B------:R-:W-:Y:S01]  /*2280*/  ISETP.GT.AND P1, PT, R8.reuse, 0x1, PT ;  /* 0x000000010800780c */ /* 0x040fe20003f24270 */
[----:B------:R-:W-:Y:S02]  /*2290*/  VIADD R9, R9, 0x1 ;  /* 0x0000000109097836 */ /* 0x000fe40000000000 */
[----:B------:R-:W-:Y:S01]  /*22a0*/  UISETP.NE.AND UP0, UPT, UR18, 0x5, UPT ;  /* 0x000000051200788c */ /* 0x000fe2000bf05270 */
[----:B------:R-:W-:Y:S02]  /*22b0*/  VIADD R8, R8, 0xffffffff ;  /* 0xffffffff08087836 */ /* 0x000fe40000000000 */
[C---:B------:R-:W-:Y:S01]  /*22c0*/  ISETP.NE.AND P0, PT, R9.reuse, 0x5, PT ;  /* 0x000000050900780c */ /* 0x040fe20003f05270 */
[----:B------:R-:W-:Y:S02]  /*22d0*/  USEL UR8, URZ, 0x1, UP0 ;  /* 0x000000013f087887 */ /* 0x000fe40008000000 */
[----:B------:R-:W-:Y:S01]  /*22e0*/  USEL UR18, UR18, URZ, UP0 ;  /* 0x0000003f12127287 */ /* 0x000fe20008000000 */
[----:B------:R-:W-:-:S03]  /*22f0*/  SEL R9, R9, RZ, P0 ;  /* 0x000000ff09097207 */ /* 0x000fc60000000000 */
[----:B------:R-:W-:Y:S01]  /*2300*/  LOP3.LUT R14, R14, UR8, RZ, 0x3c, !PT ;  /* 0x000000080e0e7c12 */ /* 0x000fe2000f8e3cff */
[----:B------:R-:W-:Y:S01]  /*2310*/  UMOV UR8, 0x1 ;  /* 0x0000000100087882 */ /* 0x000fe20000000000 */
[----:B------:R-:W-:Y:S06]  /*2320*/  @P1 BRA `(.L_x_31) ;  /* 0xfffffff800541947 */ /* 0x000fec000383ffff */
.L_x_23:
[----:B------:R-:W-:Y:S01]  /*2330*/  UISETP.NE.AND UP0, UPT, UR6, URZ, UPT ;  /* 0x0000003f0600728c */ /* 0x000fe2000bf05270 */
[----:B01----:R-:W0:Y:S03]  /*2340*/  LDC R8, c[0x0][0x28c] ;  /* 0x0000a300ff087b82 */ /* 0x003e260000000800 */
[----:B------:R-:W-:-:S06]  /*2350*/  USEL UR6, URZ, 0x1, !UP0 ;  /* 0x000000013f067887 */ /* 0x000fcc000c000000 */
[----:B------:R-:W-:Y:S02]  /*2360*/  ISETP.NE.AND P0, PT, RZ, UR6, PT ;  /* 0x00000006ff007c0c */ /* 0x000fe4000bf05270 */
[----:B0-----:R-:W-:-:S11]  /*2370*/  ISETP.GE.AND P1, PT, R8, 0x1, PT ;  /* 0x000000010800780c */ /* 0x001fd60003f26270 */
[----:B------:R-:W-:Y:S05]  /*2380*/  @!P0 BRA `(.L_x_32) ;  /* 0x0000000000848947 */ /* 0x000fea0003800000 */
[----:B------:R-:W-:Y:S02]  /*2390*/  WARPGROUP.DEPBAR.LE gsb0, 0x0 ;  /* 0x00008000000079c5 */ /* 0x000fe40000010000 */
[----:B------:R-:W-:Y:S01]  /*23a0*/  FADD R79, R24, R79 ;  /* 0x0000004f184f7221 */ /* 0x000fe20000000000 */
        /* <DEDUP_REMOVED lines=30> */
[----:B------:R-:W-:-:S07]  /*2590*/  FADD R16, R16, R55 ;  /* 0x0000003710107221 */ /* 0x000fce0000000000 */
.L_x_32:
[----:B------:R-:W-:Y:S02]  /*25a0*/  WARPGROUP.DEPBAR.LE gsb0, 0x0 ;  /* 0x00008000000079c5 */ /* 0x000fe40000010000 */
[----:B------:R-:W-:Y:S05]  /*25b0*/  @!P1 BRA `(.L_x_33) ;  /* 0x0000000000549947 */ /* 0x000fea0003800000 */
[----:B------:R-:W-:-:S13]  /*25c0*/  ISETP.NE.AND P0, PT, R81, 0x3, PT ;  /* 0x000000035100780c */ /* 0x000fda0003f05270 */
[----:B------:R-:W-:Y:S05]  /*25d0*/  @!P0 BRA `(.L_x_34) ;  /* 0x0000000000048947 */ /* 0x000fea0003800000 */
[----:B------:R-:W-:Y:S01]  /*25e0*/  BPT.TRAP 0x1 ;  /* 0x000000040000795c */ /* 0x000fe20000300000 */
.L_x_34:
[----:B------:R-:W-:Y:S01]  /*25f0*/  ISETP.NE.AND P0, PT, R6, RZ, PT ;  /* 0x000000ff0600720c */ /* 0x000fe20003f05270 */
[----:B------:R-:W-:Y:S01]  /*2600*/  BSSY B0, `(.L_x_35) ;  /* 0x000000e000007945 */ /* 0x000fe20003800000 */
[----:B------:R-:W-:-:S11]  /*2610*/  ISETP.GT.U32.AND P1, PT, R2, 0x1, PT ;  /* 0x000000010200780c */ /* 0x000fd60003f24070 */
[----:B------:R-:W-:Y:S05]  /*2620*/  @!P0 BRA `(.L_x_36) ;  /* 0x00000000002c8947 */ /* 0x000fea0003800000 */
[----:B------:R-:W-:-:S04]  /*2630*/  UISETP.LT.AND UP0, UPT, UR9, 0x1, UPT ;  /* 0x000000010900788c */ /* 0x000fc8000bf01270 */
[----:B------:R-:W-:-:S04]  /*2640*/  USEL UR8, UR9, 0x1, UP0 ;  /* 0x0000000109087887 */ /* 0x000fc80008000000 */
[----:B------:R-:W-:-:S04]  /*2650*/  UIADD3 UR8, UR5, UR9, -UR8 ;  /* 0x0000000905087290 */ /* 0x000fc8000fffe808 */
[----:B------:R-:W-:-:S04]  /*2660*/  UIMAD.WIDE.U32 UR6, UR8, -0x33333333, URZ ;  /* 0xcccccccd080678a5 */ /* 0x000fc8000f8e003f */
[----:B------:R-:W-:-:S04]  /*2670*/  USHF.R.U32.HI UR6, URZ, 0x2, UR7 ;  /* 0x000000023f067899 */ /* 0x000fc80008011607 */
[----:B------:R-:W-:-:S04]  /*2680*/  UIMAD UR8, UR6, -0x5, UR8 ;  /* 0xfffffffb060878a4 */ /* 0x000fc8000f8e0208 */
[----:B------:R-:W-:-:S04]  /*2690*/  ULEA UR8, UR8, UR10, 0x3 ;  /* 0x0000000a08087291 */ /* 0x000fc8000f8e183f */
[----:B------:R-:W-:-:S06]  /*26a0*/  UIADD3 UR8, UR8, 0x28, URZ ;  /* 0x0000002808087890 */ /* 0x000fcc000fffe03f */
[----:B------:R-:W-:-:S05]  /*26b0*/  IMAD.U32 R8, RZ, RZ, UR8 ;  /* 0x00000008ff087e24 */ /* 0x000fca000f8e00ff */
[----:B------:R-:W-:-:S04]  /*26c0*/  PRMT R8, R3, 0x654, R8 ;  /* 0x0000065403087816 */ /* 0x000fc80000000008 */
[----:B------:R0:W-:Y:S03]  /*26d0*/  SYNCS.ARRIVE.TRANS64.RED.A1T0 RZ, [R8+URZ], RZ ;  /* 0x000000ff08ff79a7 */ /* 0x0001e6000810043f */
.L_x_36:
[----:B------:R-:W-:Y:S05]  /*26e0*/  BSYNC B0 ;  /* 0x0000000000007941 */ /* 0x000fea0003800000 */
.L_x_35:
[----:B------:R-:W-:Y:S05]  /*26f0*/  @P1 BRA `(.L_x_33) ;  /* 0x0000000000041947 */ /* 0x000fea0003800000 */
[----:B------:R-:W-:Y:S01]  /*2700*/  BPT.TRAP 0x1 ;  /* 0x000000040000795c */ /* 0x000fe20000300000 */
.L_x_33:
[----:B------:R-:W1:Y:S01]  /*2710*/  LDC R24, c[0x0][0x288] ;  /* 0x0000a200ff187b82 */ /* 0x000e620000000800 */
[C---:B------:R-:W-:Y:S01]  /*2720*/  LOP3.LUT R14, R0.reuse, 0x3, RZ, 0xc0, !PT ;  /* 0x00000003000e7812 */ /* 0x040fe200078ec0ff */
[----:B------:R-:W-:Y:S01]  /*2730*/  IMAD.SHL.U32 R25, R15, 0x40, RZ ;  /* 0x000000400f197824 */ /* 0x000fe200078e00ff */
[--C-:B0-----:R-:W-:Y:S01]  /*2740*/  SHF.R.U32.HI R8, RZ, 0x2, R0.reuse ;  /* 0x00000002ff087819 */ /* 0x101fe20000011600 */
[----:B------:R-:W-:Y:S01]  /*2750*/  UIADD3 UR5, UR9, UR5, URZ ;  /* 0x0000000509057290 */ /* 0x000fe2000fffe03f */
[----:B------:R-:W-:Y:S01]  /*2760*/  LOP3.LUT R10, R0, 0x60, RZ, 0xc0, !PT ;  /* 0x00000060000a7812 */ /* 0x000fe200078ec0ff */
[----:B------:R-:W-:Y:S01]  /*2770*/  ULDC UR12, c[0x0][0x284] ;  /* 0x0000a100000c7ab9 */ /* 0x000fe20000000800 */
[----:B------:R-:W-:Y:S01]  /*2780*/  SHF.R.U32.HI R11, RZ, 0x7, R0 ;  /* 0x00000007ff0b7819 */ /* 0x000fe20000011600 */
[----:B------:R-:W-:Y:S01]  /*2790*/  UISETP.GT.U32.AND UP0, UPT, UR5, 0x4, UPT ;  /* 0x000000040500788c */ /* 0x000fe2000bf04070 */
[----:B------:R-:W-:Y:S01]  /*27a0*/  LOP3.LUT R9, R8, 0x7, RZ, 0xc0, !PT ;  /* 0x0000000708097812 */ /* 0x000fe200078ec0ff */
[----:B------:R-:W-:Y:S01]  /*27b0*/  UISETP.GE.U32.AND UP1, UPT, UR9, 0x5, UPT ;  /* 0x000000050900788c */ /* 0x000fe2000bf26070 */
[----:B------:R-:W-:Y:S01]  /*27c0*/  SHF.R.U32.HI R10, RZ, 0x1, R10 ;  /* 0x00000001ff0a7819 */ /* 0x000fe2000001160a */
[----:B------:R-:W-:Y:S01]  /*27d0*/  UISETP.LT.U32.AND UP0, UPT, UR9, 0x5, UP0 ;  /* 0x000000050900788c */ /* 0x000fe20008701070 */
[----:B------:R-:W-:Y:S01]  /*27e0*/  LOP3.LUT R8, R11, 0x1, RZ, 0xc0, !PT ;  /* 0x000000010b087812 */ /* 0x000fe200078ec0ff */
[----:B------:R-:W-:Y:S01]  /*27f0*/  ULDC.64 UR10, c[0x0][0x5d0] ;  /* 0x00017400000a7ab9 */ /* 0x000fe20000000a00 */
[----:B------:R-:W-:Y:S01]  /*2800*/  IADD3 R27, RZ, -R10, -R9 ;  /* 0x8000000aff1b7210 */ /* 0x000fe20007ffe809 */
[----:B------:R-:W-:Y:S01]  /*2810*/  UIMAD.WIDE.U32 UR6, UR5, -0x33333333, URZ ;  /* 0xcccccccd050678a5 */ /* 0x000fe2000f8e003f */
[----:B------:R-:W-:Y:S01]  /*2820*/  SHF.R.S32.HI R32, RZ, 0x1f, R73 ;  /* 0x0000001fff207819 */ /* 0x000fe20000011449 */
[----:B------:R-:W-:Y:S01]  /*2830*/  USEL UR8, URZ, 0x1, !UP0 ;  /* 0x000000013f087887 */ /* 0x000fe2000c000000 */
[C---:B------:R-:W-:Y:S01]  /*2840*/  IMAD.SHL.U32 R26, R8.reuse, 0x40, RZ ;  /* 0x00000040081a7824 */ /* 0x040fe200078e00ff */
[----:B------:R-:W-:Y:S01]  /*2850*/  USHF.R.U32.HI UR6, URZ, 0x2, UR7 ;  /* 0x000000023f067899 */ /* 0x000fe20008011607 */
[----:B------:R-:W-:Y:S01]  /*2860*/  IMAD R27, R8, -0x40, R27 ;  /* 0xffffffc0081b7824 */ /* 0x000fe200078e021b */
[----:B------:R-:W-:Y:S01]  /*2870*/  ULOP3.LUT UR4, UR4, UR8, URZ, 0x3c, !UPT ;  /* 0x0000000804047292 */ /* 0x000fe2000f8e3c3f */
[----:B------:R-:W-:Y:S01]  /*2880*/  IMAD R8, R32, UR10, RZ ;  /* 0x0000000a20087c24 */ /* 0x000fe2000f8e02ff */
[----:B-1----:R-:W-:Y:S01]  /*2890*/  ISETP.GE.AND P0, PT, R25, R24, PT ;  /* 0x000000181900720c */ /* 0x002fe20003f06270 */
[----:B------:R-:W-:Y:S01]  /*28a0*/  IMAD R28, R14, -0x2, R24 ;  /* 0xfffffffe0e1c7824 */ /* 0x000fe200078e0218 */
[----:B------:R-:W-:Y:S01]  /*28b0*/  LOP3.LUT R11, R26, 0x40, R9, 0xe2, !PT ;  /* 0x000000401a0b7812 */ /* 0x000fe200078ee209 */
[C---:B------:R-:W-:Y:S01]  /*28c0*/  IMAD.SHL.U32 R24, R71.reuse, 0x80, RZ ;  /* 0x0000008047187824 */ /* 0x040fe200078e00ff */
[----:B------:R-:W-:Y:S01]  /*28d0*/  UIMAD UR5, UR6, -0x5, UR5 ;  /* 0xfffffffb060578a4 */ /* 0x000fe2000f8e0205 */
[----:B------:R-:W-:Y:S01]  /*28e0*/  IMAD.SHL.U32 R14, R0, 0x2, RZ ;  /* 0x00000002000e7824 */ /* 0x000fe200078e00ff */
[----:B------:R-:W-:Y:S01]  /*28f0*/  @UP1 ULOP3.LUT UR4, UR4, 0x1, UR6, 0x78, !UPT ;  /* 0x0000000104041892 */ /* 0x000fe2000f8e7806 */
[----:B------:R-:W-:Y:S01]  /*2900*/  IMAD.WIDE R30, R71, 0x80, RZ ;  /* 0x00000080471e7825 */ /* 0x000fe200078e02ff */
[----:B------:R-:W-:-:S02]  /*2910*/  ISETP.GE.OR P0, PT, R24, UR12, P0 ;  /* 0x0000000c18007c0c */ /* 0x000fc40008706670 */
[----:B------:R-:W-:Y:S01]  /*2920*/  LOP3.LUT R14, R25, 0x6, R14, 0xf8, !PT ;  /* 0x00000006190e7812 */ /* 0x000fe200078ef80e */
[C---:B------:R-:W-:Y:S01]  /*2930*/  IMAD R29, R73.reuse, UR11, R8 ;  /* 0x0000000b491d7c24 */ /* 0x040fe2000f8e0208 */
[----:B------:R-:W-:Y:S01]  /*2940*/  IADD3 R27, -R24, UR12, R27 ;  /* 0x0000000c181b7c10 */ /* 0x000fe2000fffe11b */
[----:B------:R-:W-:Y:S01]  /*2950*/  IMAD.IADD R28, R28, 0x1, -R25 ;  /* 0x000000011c1c7824 */ /* 0x000fe200078e0a19 */
[----:B------:R-:W-:Y:S01]  /*2960*/  SHF.R.S32.HI R15, RZ, 0x1f, R14 ;  /* 0x0000001fff0f7819 */ /* 0x000fe2000001140e */
[----:B------:R-:W-:Y:S01]  /*2970*/  IMAD.MOV.U32 R26, RZ, RZ, -0x1 ;  /* 0xffffffffff1a7424 */ /* 0x000fe200078e00ff */
[----:B------:R-:W-:Y:S01]  /*2980*/  LOP3.LUT R33, R30, R11, R10, 0xfe, !PT ;  /* 0x0000000b1e217212 */ /* 0x000fe200078efe0a */
[----:B------:R-:W-:-:S04]  /*2990*/  IMAD.WIDE.U32 R8, R73, UR10, R14 ;  /* 0x0000000a49087c25 */ /* 0x000fc8000f8e000e */
[----:B------:R-:W-:Y:S01]  /*29a0*/  IMAD.IADD R9, R9, 0x1, R29 ;  /* 0x0000000109097824 */ /* 0x000fe200078e021d */
[----:B------:R-:W-:Y:S06]  /*29b0*/  @P0 BRA `(.L_x_37) ;  /* 0x0000002400940947 */ /* 0x000fec0003800000 */
[----:B------:R-:W0:Y:S01]  /*29c0*/  LDC.64 R24, c[0x0][0x5c8] ;  /* 0x00017200ff187b82 */ /* 0x000e220000000a00 */
[----:B------:R-:W-:Y:S01]  /*29d0*/  ULDC.64 UR6, c[0x0][0x5c0] ;  /* 0x0001700000067ab9 */ /* 0x000fe20000000a00 */
[----:B------:R-:W-:Y:S01]  /*29e0*/  BSSY B0, `(.L_x_37) ;  /* 0x0000262000007945 */ /* 0x000fe20003800000 */
[-C--:B0-----:R-:W-:Y:S02]  /*29f0*/  IMAD R10, R31, R24.reuse, RZ ;  /* 0x000000181f0a7224 */ /* 0x081fe400078e02ff */
[----:B------:R-:W-:-:S04]  /*2a00*/  IMAD.WIDE.U32 R8, R33, R24, R8 ;  /* 0x0000001821087225 */ /* 0x000fc800078e0008 */
[----:B------:R-:W-:Y:S01]  /*2a10*/  IMAD R11, R33, R25, R10 ;  /* 0x00000019210b7224 */ /* 0x000fe200078e020a */
[----:B------:R-:W-:Y:S02]  /*2a20*/  LEA R10, P0, R24, R8, 0x3 ;  /* 0x00000008180a7211 */ /* 0x000fe400078018ff */
[----:B------:R-:W-:Y:S01]  /*2a30*/  IADD3 R8, P1, R8, UR6, RZ ;  /* 0x0000000608087c10 */ /* 0x000fe2000ff3e0ff */
[----:B------:R-:W-:Y:S01]  /*2a40*/  IMAD.IADD R9, R9, 0x1, R11 ;  /* 0x0000000109097824 */ /* 0x000fe200078e020b */
[----:B------:R-:W-:-:S04]  /*2a50*/  IADD3 R10, P2, R10, UR6, RZ ;  /* 0x000000060a0a7c10 */ /* 0x000fc8000ff5e0ff */
[----:B------:R-:W-:Y:S02]  /*2a60*/  LEA.HI.X R11, R24, R9, R25, 0x3, P0 ;  /* 0x00000009180b7211 */ /* 0x000fe400000f1c19 */
[----:B----45:R-:W-:Y:S02]  /*2a70*/  FSETP.NEU.AND P0, PT, R12, RZ, PT ;  /* 0x000000ff0c00720b */ /* 0x030fe40003f0d000 */
[----:B------:R-:W-:Y:S02]  /*2a80*/  IADD3.X R9, R9, UR7, RZ, P1, !PT ;  /* 0x0000000709097c10 */ /* 0x000fe40008ffe4ff */
[----:B------:R-:W-:-:S09]  /*2a90*/  IADD3.X R11, R11, UR7, RZ, P2, !PT ;  /* 0x000000070b0b7c10 */ /* 0x000fd200097fe4ff */
[----:B------:R-:W-:Y:S05]  /*2aa0*/  @!P0 BRA `(.L_x_38) ;  /* 0x0000001c00148947 */ /* 0x000fea0003800000 */
[----:B------:R-:W-:Y:S01]  /*2ab0*/  ULDC.64 UR6, c[0x0][0x5b8] ;  /* 0x00016e0000067ab9 */ /* 0x000fe20000000a00 */
[----:B------:R-:W-:Y:S01]  /*2ac0*/  ISETP.GE.AND P0, PT, R28, 0x1, PT ;  /* 0x000000011c00780c */ /* 0x000fe20003f06270 */
[----:B------:R-:W-:Y:S01]  /*2ad0*/  IMAD R32, R32, UR6, RZ ;  /* 0x0000000620207c24 */ /* 0x000fe2000f8e02ff */
[----:B------:R-:W-:Y:S01]  /*2ae0*/  ULDC.64 UR10, c[0x0][0x5a8] ;  /* 0x00016a00000a7ab9 */ /* 0x000fe20000000a00 */
[----:B------:R-:W-:Y:S01]  /*2af0*/  IMAD.WIDE.U32 R24, R73, UR6, R14 ;  /* 0x0000000649187c25 */ /* 0x000fe2000f8e000e */
[----:B------:R-:W-:Y:S01]  /*2b00*/  ISETP.LT.OR P3, PT, R27, 0x1, !P0 ;  /* 0x000000011b00780c */ /* 0x000fe20004761670 */
[----:B------:R-:W-:Y:S02]  /*2b10*/  BSSY B1, `(.L_x_39) ;  /* 0x000000c000017945 */ /* 0x000fe40003800000 */
[----:B------:R-:W-:Y:S01]  /*2b20*/  IMAD R73, R73, UR7, R32 ;  /* 0x0000000749497c24 */ /* 0x000fe2000f8e0220 */
[----:B------:R-:W-:Y:S02]  /*2b30*/  ULDC.64 UR6, c[0x0][0x5b0] ;  /* 0x00016c0000067ab9 */ /* 0x000fe40000000a00 */
[----:B------:R-:W-:-:S02]  /*2b40*/  IMAD R29, R31, UR6, RZ ;  /* 0x000000061f1d7c24 */ /* 0x000fc4000f8e02ff */
[----:B------:R-:W-:Y:S02]  /*2b50*/  IMAD.IADD R25, R25, 0x1, R73 ;  /* 0x0000000119197824 */ /* 0x000fe400078e0249 */
[C---:B------:R-:W-:Y:S02]  /*2b60*/  IMAD R29, R33.reuse, UR7, R29 ;  /* 0x00000007211d7c24 */ /* 0x040fe4000f8e021d */
[----:B------:R-:W-:-:S03]  /*2b70*/  IMAD.WIDE.U32 R14, R33, UR6, R24 ;  /* 0x00000006210e7c25 */ /* 0x000fc6000f8e0018 */
[----:B------:R-:W-:-:S04]  /*2b80*/  IADD3 R14, P1, R14, UR10, RZ ;  /* 0x0000000a0e0e7c10 */ /* 0x000fc8000ff3e0ff */
[--C-:B------:R-:W-:Y:S02]  /*2b90*/  IADD3.X R15, R15, UR11, R29.reuse, P1, !PT ;  /* 0x0000000b0f0f7c10 */ /* 0x100fe40008ffe41d */
[----:B------:R-:W-:Y:S01]  /*2ba0*/  PRMT R29, RZ, 0x7610, R29 ;  /* 0x00007610ff1d7816 */ /* 0x000fe2000000001d */
[----:B------:R-:W-:Y:S06]  /*2bb0*/  @P3 BRA `(.L_x_40) ;  /* 0x0000000000043947 */ /* 0x000fec0003800000 */
[----:B------:R0:W5:Y:S02]  /*2bc0*/  LDG.E.U8 R29, desc[UR16][R14.64] ;  /* 0x000000100e1d7981 */ /* 0x000164000c1e1100 */
.L_x_40:
[----:B------:R-:W-:Y:S05]  /*2bd0*/  BSYNC B1 ;  /* 0x0000000000017941 */ /* 0x000fea0003800000 */
.L_x_39:
[----:B-----5:R-:W-:Y:S01]  /*2be0*/  LOP3.LUT R29, R29, 0xff, RZ, 0xc0, !PT ;  /* 0x000000ff1d1d7812 */ /* 0x020fe200078ec0ff */
[----:B------:R-:W-:Y:S01]  /*2bf0*/  BSSY B1, `(.L_x_41) ;  /* 0x000000c000017945 */ /* 0x000fe20003800000 */
[----:B------:R-:W-:Y:S02]  /*2c00*/  ISETP.GE.AND P1, PT, R28, 0x2, PT ;  /* 0x000000021c00780c */ /* 0x000fe40003f26270 */
[----:B------:R-:W-:Y:S02]  /*2c10*/  F2FP.F16.E4M3.UNPACK_B R29, R29 ;  /* 0x0000001dff1d723e */ /* 0x000fe400020006ff */
[----:B------:R-:W-:-:S03]  /*2c20*/  ISETP.LT.OR P2, PT, R27, 0x1, !P1 ;  /* 0x000000011b00780c */ /* 0x000fc60004f41670 */
[----:B------:R-:W-:-:S05]  /*2c30*/  HADD2.F32 R29, -RZ, R29.H0_H0 ;  /* 0x2000001dff1d7230 */ /* 0x000fca0000004100 */
[----:B------:R-:W-:Y:S01]  /*2c40*/  FMUL R32, R29, R12 ;  /* 0x0000000c1d207220 */ /* 0x000fe20000400000 */
[----:B------:R-:W-:-:S03]  /*2c50*/  PRMT R29, RZ, 0x7610, R29 ;  /* 0x00007610ff1d7816 */ /* 0x000fc6000000001d */
[----:B--2---:R-:W-:-:S05]  /*2c60*/  FFMA R32, R79, R7, R32 ;  /* 0x000000074f207223 */ /* 0x004fca0000000020 */
[----:B------:R-:W-:-:S05]  /*2c70*/  F2FP.SATFINITE.E4M3.F32.PACK_AB_MERGE_C R35, RZ, R32, RZ ;  /* 0x00000020ff23723e */ /* 0x000fca00048070ff */
[----:B------:R1:W-:Y:S01]  /*2c80*/  @!P3 STG.E.U8 desc[UR16][R8.64], R35 ;  /* 0x000000230800b986 */ /* 0x0003e2000c101110 */
[----:B------:R-:W-:Y:S05]  /*2c90*/  @P2 BRA `(.L_x_42) ;  /* 0x0000000000042947 */ /* 0x000fea0003800000 */
[----:B------:R2:W5:Y:S02]  /*2ca0*/  LDG.E.U8 R29, desc[UR16][R14.64+0x1] ;  /* 0x000001100e1d7981 */ /* 0x000564000c1e1100 */
.L_x_42:
[----:B------:R-:W-:Y:S05]  /*2cb0*/  BSYNC B1 ;  /* 0x0000000000017941 */ /* 0x000fea0003800000 */
.L_x_41:
[----:B-----5:R-:W-:Y:S01]  /*2cc0*/  LOP3.LUT R29, R29, 0xff, RZ, 0xc0, !PT ;  /* 0x000000ff1d1d7812 */ /* 0x020fe200078ec0ff */
[----:B------:R-:W-:Y:S01]  /*2cd0*/  BSSY B1, `(.L_x_43) ;  /* 0x0000012000017945 */ /* 0x000fe20003800000 */
[----:B------:R-:W-:Y:S02]  /*2ce0*/  IADD3 R33, P3, R33, 0x8, RZ ;  /* 0x0000000821217810 */ /* 0x000fe40007f7e0ff */
[----:B------:R-:W-:Y:S02]  /*2cf0*/  F2FP.F16.E4M3.UNPACK_B R29, R29 ;  /* 0x0000001dff1d723e */ /* 0x000fe400020006ff */
[----:B------:R-:W-:Y:S01]  /*2d00*/  ISETP.LT.OR P0, PT, R27, 0x9, !P0 ;  /* 0x000000091b00780c */ /* 0x000fe20004701670 */
[----:B------:R-:W-:Y:S02]  /*2d10*/  IMAD.X R30, RZ, RZ, R31, P3 ;  /* 0x000000ffff1e7224 */ /* 0x000fe400018e061f */
[----:B------:R-:W-:Y:S02]  /*2d20*/  HADD2.F32 R29, -RZ, R29.H0_H0 ;  /* 0x2000001dff1d7230 */ /* 0x000fe40000004100 */
[----:B------:R-:W-:-:S02]  /*2d30*/  IMAD R30, R30, UR6, RZ ;  /* 0x000000061e1e7c24 */ /* 0x000fc4000f8e02ff */
[----:B------:R-:W-:-:S04]  /*2d40*/  IMAD.WIDE.U32 R24, R33, UR6, R24 ;  /* 0x0000000621187c25 */ /* 0x000fc8000f8e0018 */
[----:B------:R-:W-:Y:S01]  /*2d50*/  FMUL R29, R29, R12 ;  /* 0x0000000c1d1d7220 */ /* 0x000fe20000400000 */
[----:B------:R-:W-:-:S03]  /*2d60*/  IMAD R33, R33, UR7, R30 ;  /* 0x0000000721217c24 */ /* 0x000fc6000f8e021e */
[----:B------:R-:W-:Y:S01]  /*2d70*/  FFMA R29, R80, R7, R29 ;  /* 0x00000007501d7223 */ /* 0x000fe2000000001d */
[----:B------:R-:W-:-:S04]  /*2d80*/  IADD3 R24, P3, R24, UR10, RZ ;  /* 0x0000000a18187c10 */ /* 0x000fc8000ff7e0ff */
[----:B------:R-:W-:Y:S02]  /*2d90*/  F2FP.SATFINITE.E4M3.F32.PACK_AB_MERGE_C R31, RZ, R29, RZ ;  /* 0x0000001dff1f723e */ /* 0x000fe400048070ff */
[----:B------:R-:W-:Y:S02]  /*2da0*/  IADD3.X R25, R25, UR11, R33, P3, !PT ;  /* 0x0000000b19197c10 */ /* 0x000fe40009ffe421 */
[----:B------:R-:W-:Y:S01]  /*2db0*/  PRMT R29, RZ, 0x7610, R29 ;  /* 0x00007610ff1d7816 */ /* 0x000fe2000000001d */
[----:B------:R3:W-:Y:S01]  /*2dc0*/  @!P2 STG.E.U8 desc[UR16][R8.64+0x1], R31 ;  /* 0x0000011f0800a986 */ /* 0x0007e2000c101110 */
[----:B------:R-:W-:Y:S05]  /*2dd0*/  @P0 BRA `(.L_x_44) ;  /* 0x0000000000040947 */ /* 0x000fea0003800000 */
[----:B------:R4:W5:Y:S02]  /*2de0*/  LDG.E.U8 R29, desc[UR16][R24.64] ;  /* 0x00000010181d7981 */ /* 0x000964000c1e1100 */
.L_x_44:
[----:B------:R-:W-:Y:S05]  /*2df0*/  BSYNC B1 ;  /* 0x0000000000017941 */ /* 0x000fea0003800000 */
.L_x_43:
[----:B-----5:R-:W-:Y:S01]  /*2e00*/  LOP3.LUT R29, R29, 0xff, RZ, 0xc0, !PT ;  /* 0x000000ff1d1d7812 */ /* 0x020fe200078ec0ff */
[----:B------:R-:W-:Y:S01]  /*2e10*/  BSSY B1, `(.L_x_45) ;  /* 0x000000b000017945 */ /* 0x000fe20003800000 */
[----:B------:R-:W-:Y:S02]  /*2e20*/  ISETP.LT.OR P1, PT, R27, 0x9, !P1 ;  /* 0x000000091b00780c */ /* 0x000fe40004f21670 */
[----:B------:R-:W-:-:S05]  /*2e30*/  F2FP.F16.E4M3.UNPACK_B R29, R29 ;  /* 0x0000001dff1d723e */ /* 0x000fca00020006ff */
[----:B------:R-:W-:-:S05]  /*2e40*/  HADD2.F32 R29, -RZ, R29.H0_H0 ;  /* 0x2000001dff1d7230 */ /* 0x000fca0000004100 */
[----:B------:R-:W-:Y:S01]  /*2e50*/  FMUL R30, R29, R12 ;  /* 0x0000000c1d1e7220 */ /* 0x000fe20000400000 */
[----:B------:R-:W-:-:S03]  /*2e60*/  PRMT R29, RZ, 0x7610, R29 ;  /* 0x00007610ff1d7816 */ /* 0x000fc6000000001d */
[----:B------:R-:W-:-:S05]  /*2e70*/  FFMA R30, R77, R7, R30 ;  /* 0x000000074d1e7223 */ /* 0x000fca000000001e */
[----:B---3--:R-:W-:-:S05]  /*2e80*/  F2FP.SATFINITE.E4M3.F32.PACK_AB_MERGE_C R31, RZ, R30, RZ ;  /* 0x0000001eff1f723e */ /* 0x008fca00048070ff */
[----:B------:R3:W-:Y:S01]  /*2e90*/  @!P0 STG.E.U8 desc[UR16][R10.64], R31 ;  /* 0x0000001f0a008986 */ /* 0x0007e2000c101110 */
[----:B------:R-:W-:Y:S05]  /*2ea0*/  @P1 BRA `(.L_x_46) ;  /* 0x0000000000041947 */ /* 0x000fea0003800000 */
[----:B------:R0:W5:Y:S02]  /*2eb0*/  LDG.E.U8 R29, desc[UR16][R24.64+0x1] ;  /* 0x00000110181d7981 */ /* 0x000164000c1e1100 */
.L_x_46:
[----:B------:R-:W-:Y:S05]  /*2ec0*/  BSYNC B1 ;  /* 0x0000000000017941 */ /* 0x000fea0003800000 */
.L_x_45:
[----:B-----5:R-:W-:Y:S01]  /*2ed0*/  LOP3.LUT R29, R29, 0xff, RZ, 0xc0, !PT ;  /* 0x000000ff1d1d7812 */ /* 0x020fe200078ec0ff */
[----:B------:R-:W-:Y:S01]  /*2ee0*/  BSSY B1, `(.L_x_47) ;  /* 0x000000c000017945 */ /* 0x000fe20003800000 */
[----:B------:R-:W-:Y:S02]  /*2ef0*/  ISETP.GE.AND P0, PT, R28, 0x9, PT ;  /* 0x000000091c00780c */ /* 0x000fe40003f06270 */
[----:B------:R-:W-:Y:S02]  /*2f00*/  F2FP.F16.E4M3.UNPACK_B R29, R29 ;  /* 0x0000001dff1d723e */ /* 0x000fe400020006ff */
[----:B------:R-:W-:-:S03]  /*2f10*/  ISETP.LT.OR P2, PT, R27, 0x1, !P0 ;  /* 0x000000011b00780c */ /* 0x000fc60004741670 */
[----:B------:R-:W-:-:S05]  /*2f20*/  HADD2.F32 R29, -RZ, R29.H0_H0 ;  /* 0x2000001dff1d7230 */ /* 0x000fca0000004100 */
[----:B------:R-:W-:-:S04]  /*2f30*/  FMUL R29, R29, R12 ;  /* 0x0000000c1d1d7220 */ /* 0x000fc80000400000 */
[----:B------:R-:W-:-:S05]  /*2f40*/  FFMA R29, R78, R7, R29 ;  /* 0x000000074e1d7223 */ /* 0x000fca000000001d */
[----:B---3--:R-:W-:Y:S02]  /*2f50*/  F2FP.SATFINITE.E4M3.F32.PACK_AB_MERGE_C R31, RZ, R29, RZ ;  /* 0x0000001dff1f723e */ /* 0x008fe400048070ff */
[----:B------:R-:W-:-:S03]  /*2f60*/  PRMT R29, RZ, 0x7610, R29 ;  /* 0x00007610ff1d7816 */ /* 0x000fc6000000001d */
[----:B------:R3:W-:Y:S01]  /*2f70*/  @!P1 STG.E.U8 desc[UR16][R10.64+0x1], R31 ;  /* 0x0000011f0a009986 */ /* 0x0007e2000c101110 */
[----:B------:R-:W-:Y:S05]  /*2f80*/  @P2 BRA `(.L_x_48) ;  /* 0x0000000000042947 */ /* 0x000fea0003800000 */
[----:B------:R0:W5:Y:S02]  /*2f90*/  LDG.E.U8 R29, desc[UR16][R14.64+0x8] ;  /* 0x000008100e1d7981 */ /* 0x000164000c1e1100 */
.L_x_48:
[----:B------:R-:W-:Y:S05]  /*2fa0*/  BSYNC B1 ;  /* 0x0000000000017941 */ /* 0x000fea0003800000 */
.L_x_47:
        /* <DEDUP_REMOVED lines=13> */
.L_x_50:
[----:B------:R-:W-:Y:S05]  /*3080*/  BSYNC B1 ;  /* 0x0000000000017941 */ /* 0x000fea0003800000 */
.L_x_49:
[----:B-----5:R-:W-:Y:S01]  /*3090*/  LOP3.LUT R29, R29, 0xff, RZ, 0xc0, !PT ;  /* 0x000000ff1d1d7812 */ /* 0x020fe200078ec0ff */
[----:B------:R-:W-:Y:S01]  /*30a0*/  BSSY B1, `(.L_x_51) ;  /* 0x000000b000017945 */ /* 0x000fe20003800000 */
[----:B------:R-:W-:Y:S02]  /*30b0*/  ISETP.LT.OR P0, PT, R27, 0x9, !P0 ;  /* 0x000000091b00780c */ /* 0x000fe40004701670 */
[----:B------:R-:W-:-:S05]  /*30c0*/  F2FP.F16.E4M3.UNPACK_B R29, R29 ;  /* 0x0000001dff1d723e */ /* 0x000fca00020006ff */
        /* <DEDUP_REMOVED lines=8> */
.L_x_52:
[----:B------:R-:W-:Y:S05]  /*3150*/  BSYNC B1 ;  /* 0x0000000000017941 */ /* 0x000fea0003800000 */
.L_x_51:
        /* <DEDUP_REMOVED lines=12> */
.L_x_54:
[----:B------:R-:W-:Y:S05]  /*3220*/  BSYNC B1 ;  /* 0x0000000000017941 */ /* 0x000fea0003800000 */
.L_x_53:
        /* <DEDUP_REMOVED lines=13> */
.L_x_56:
[----:B------:R-:W-:Y:S05]  /*3300*/  BSYNC B1 ;  /* 0x0000000000017941 */ /* 0x000fea0003800000 */
.L_x_55:
        /* <DEDUP_REMOVED lines=13> */
.L_x_58:
[----:B------:R-:W-:Y:S05]  /*33e0*/  BSYNC B1 ;  /* 0x0000000000017941 */ /* 0x000fea0003800000 */
.L_x_57:
        /* <DEDUP_REMOVED lines=12> */
.L_x_60:
[----:B------:R-:W-:Y:S05]  /*34b0*/  BSYNC B1 ;  /* 0x0000000000017941 */ /* 0x000fea0003800000 */
.L_x_59:
        /* <DEDUP_REMOVED lines=12> */
.L_x_62:
[----:B------:R-:W-:Y:S05]  /*3580*/  BSYNC B1 ;  /* 0x0000000000017941 */ /* 0x000fea0003800000 */
.L_x_61:
        /* <DEDUP_REMOVED lines=13> */
.L_x_64:
[----:B------:R-:W-:Y:S05]  /*3660*/  BSYNC B1 ;  /* 0x0000000000017941 */ /* 0x000fea0003800000 */
.L_x_63:
        /* <DEDUP_REMOVED lines=13> */
.L_x_66:
[----:B------:R-:W-:Y:S05]  /*3740*/  BSYNC B1 ;  /* 0x0000000000017941 */ /* 0x000fea0003800000 */
.L_x_65:
        /* <DEDUP_REMOVED lines=12> */
.L_x_68:
[----:B------:R-:W-:Y:S05]  /*3810*/  BSYNC B1 ;  /* 0x0000000000017941 */ /* 0x000fea0003800000 */
.L_x_67:
        /* <DEDUP_REMOVED lines=12> */
.L_x_70:
[----:B------:R-:W-:Y:S05]  /*38e0*/  BSYNC B1 ;  /* 0x0000000000017941 */ /* 0x000fea0003800000 */
.L_x_69:
        /* <DEDUP_REMOVED lines=13> */
.L_x_72:
[----:B------:R-:W-:Y:S05]  /*39c0*/  BSYNC B1 ;  /* 0x0000000000017941 */ /* 0x000fea0003800000 */
.L_x_71:
        /* <DEDUP_REMOVED lines=13> */
.L_x_74:
[----:B------:R-:W-:Y:S05]  /*3aa0*/  BSYNC B1 ;  /* 0x0000000000017941 */ /* 0x000fea0003800000 */
.L_x_73:
        /* <DEDUP_REMOVED lines=12> */
.L_x_76:
[----:B------:R-:W-:Y:S05]  /*3b70*/  BSYNC B1 ;  /* 0x0000000000017941 */ /* 0x000fea0003800000 */
.L_x_75:
        /* <DEDUP_REMOVED lines=12> */
.L_x_78:
[----:B------:R-:W-:Y:S05]  /*3c40*/  BSYNC B1 ;  /* 0x0000000000017941 */ /* 0x000fea0003800000 */
.L_x_77:
        /* <DEDUP_REMOVED lines=13> */
.L_x_80:
[----:B------:R-:W-:Y:S05]  /*3d20*/  BSYNC B1 ;  /* 0x0000000000017941 */ /* 0x000fea0003800000 */
.L_x_79:
        /* <DEDUP_REMOVED lines=13> */
.L_x_82:
[----:B------:R-:W-:Y:S05]  /*3e00*/  BSYNC B1 ;  /* 0x0000000000017941 */ /* 0x000fea0003800000 */
.L_x_81:
        /* <DEDUP_REMOVED lines=12> */
.L_x_84:
[----:B------:R-:W-:Y:S05]  /*3ed0*/  BSYNC B1 ;  /* 0x0000000000017941 */ /* 0x000fea0003800000 */
.L_x_83:
[----:B-----5:R-:W-:Y:S01]  /*3ee0*/  LOP3.LUT R29, R29, 0xff, RZ, 0xc0, !PT ;  /* 0x000000ff1d1d7812 */ /* 0x020fe200078ec0ff */
[----:B------:R-:W-:Y:S01]  /*3ef0*/  BSSY B1, `(.L_x_85) ;  /* 0x000000b000017945 */ /* 0x000fe20003800000 */
[----:B------:R-:W-:Y:S02]  /*3f00*/  ISETP.LT.OR P1, PT, R27, 0x9, !P1 ;  /* 0x000000091b00780c */ /* 0x000fe40004f21670 */
[----:B------:R-:W-:-:S05]  /*3f10*/  F2FP.F16.E4M3.UNPACK_B R29, R29 ;  /* 0x0000001dff1d723e */ /* 0x000fca00020006ff */
[----:B------:R-:W-:-:S05]  /*3f20*/  HADD2.F32 R29, -RZ, R29.H0_H0 ;  /* 0x2000001dff1d7230 */ /* 0x000fca0000004100 */
[----:B------:R-:W-:-:S04]  /*3f30*/  FMUL R30, R29, R12 ;  /* 0x0000000c1d1e7220 */ /* 0x000fc80000400000 */
[----:B------:R-:W-:Y:S01]  /*3f40*/  FFMA R30, R23, R7, R30 ;  /* 0x00000007171e7223 */ /* 0x000fe2000000001e */
[----:B------:R-:W-:-:S04]  /*3f50*/  PRMT R23, RZ, 0x7610, R23 ;  /* 0x00007610ff177816 */ /* 0x000fc80000000017 */
[----:B------:R-:W-:-:S05]  /*3f60*/  F2FP.SATFINITE.E4M3.F32.PACK_AB_MERGE_C R29, RZ, R30, RZ ;  /* 0x0000001eff1d723e */ /* 0x000fca00048070ff */
[----:B------:R0:W-:Y:S01]  /*3f70*/  @!P0 STG.E.U8 desc[UR16][R10.64+0x28], R29 ;  /* 0x0000281d0a008986 */ /* 0x0001e2000c101110 */
[----:B------:R-:W-:Y:S05]  /*3f80*/  @P1 BRA `(.L_x_86) ;  /* 0x0000000000041947 */ /* 0x000fea0003800000 */
[----:B------:R0:W5:Y:S02]  /*3f90*/  LDG.E.U8 R23, desc[UR16][R24.64+0x29] ;  /* 0x0000291018177981 */ /* 0x000164000c1e1100 */
.L_x_86:
[----:B------:R-:W-:Y:S05]  /*3fa0*/  BSYNC B1 ;  /* 0x0000000000017941 */ /* 0x000fea0003800000 */
.L_x_85:
        /* <DEDUP_REMOVED lines=8> */
[----:B0-----:R-:W-:Y:S02]  /*4030*/  F2FP.SATFINITE.E4M3.F32.PACK_AB_MERGE_C R29, RZ, R23, RZ ;  /* 0x00000017ff1d723e */ /* 0x001fe400048070ff */
[----:B------:R-:W-:-:S03]  /*4040*/  PRMT R23, RZ, 0x7610, R23 ;  /* 0x00007610ff177816 */ /* 0x000fc60000000017 */
[----:B------:R0:W-:Y:S01]  /*4050*/  @!P1 STG.E.U8 desc[UR16][R10.64+0x29], R29 ;  /* 0x0000291d0a009986 */ /* 0x0001e2000c101110 */
[----:B------:R-:W-:Y:S05]  /*4060*/  @P2 BRA `(.L_x_88) ;  /* 0x0000000000042947 */ /* 0x000fea0003800000 */
[----:B------:R0:W5:Y:S02]  /*4070*/  LDG.E.U8 R23, desc[UR16][R14.64+0x30] ;  /* 0x000030100e177981 */ /* 0x000164000c1e1100 */
.L_x_88:
[----:B------:R-:W-:Y:S05]  /*4080*/  BSYNC B1 ;  /* 0x0000000000017941 */ /* 0x000fea0003800000 */
.L_x_87:
[----:B-----5:R-:W-:Y:S01]  /*4090*/  LOP3.LUT R23, R23, 0xff, RZ, 0xc0, !PT ;  /* 0x000000ff17177812 */ /* 0x020fe200078ec0ff */
[----:B------:R-:W-:Y:S01]  /*40a0*/  BSSY B1, `(.L_x_89) ;  /* 0x000000c000017945 */ /* 0x000fe20003800000 */
[----:B------:R-:W-:Y:S02]  /*40b0*/  ISETP.GE.AND P1, PT, R28, 0x32, PT ;  /* 0x000000321c00780c */ /* 0x000fe40003f26270 */
[----:B------:R-:W-:Y:S02]  /*40c0*/  F2FP.F16.E4M3.UNPACK_B R23, R23 ;  /* 0x00000017ff17723e */ /* 0x000fe400020006ff */
[----:B------:R-:W-:-:S03]  /*40d0*/  ISETP.LT.OR P3, PT, R27, 0x1, !P1 ;  /* 0x000000011b00780c */ /* 0x000fc60004f61670 */
        /* <DEDUP_REMOVED lines=8> */
.L_x_90:
[----:B------:R-:W-:Y:S05]  /*4160*/  BSYNC B1 ;  /* 0x0000000000017941 */ /* 0x000fea0003800000 */
.L_x_89:
[----:B-----5:R-:W-:Y:S01]  /*4170*/  LOP3.LUT R21, R21, 0xff, RZ, 0xc0, !PT ;  /* 0x000000ff15157812 */ /* 0x020fe200078ec0ff */
[----:B------:R-:W-:Y:S01]  /*4180*/  BSSY B1, `(.L_x_91) ;  /* 0x000000b000017945 */ /* 0x000fe20003800000 */
[----:B------:R-:W-:Y:S02]  /*4190*/  ISETP.LT.OR P0, PT, R27, 0x9, !P0 ;  /* 0x000000091b00780c */ /* 0x000fe40004701670 */
[----:B------:R-:W-:-:S05]  /*41a0*/  F2FP.F16.E4M3.UNPACK_B R21, R21 ;  /* 0x00000015ff15723e */ /* 0x000fca00020006ff */
        /* <DEDUP_REMOVED lines=8> */
.L_x_92:
[----:B------:R-:W-:Y:S05]  /*4230*/  BSYNC B1 ;  /* 0x0000000000017941 */ /* 0x000fea0003800000 */
.L_x_91:
        /* <DEDUP_REMOVED lines=12> */
.L_x_94:
[----:B------:R-:W-:Y:S05]  /*4300*/  BSYNC B1 ;  /* 0x0000000000017941 */ /* 0x000fea0003800000 */
.L_x_93:
        /* <DEDUP_REMOVED lines=13> */
.L_x_96:
[----:B------:R-:W-:Y:S05]  /*43e0*/  BSYNC B1 ;  /* 0x0000000000017941 */ /* 0x000fea0003800000 */
.L_x_95:
        /* <DEDUP_REMOVED lines=13> */
.L_x_98:
[----:B------:R-:W-:Y:S05]  /*44c0*/  BSYNC B1 ;  /* 0x0000000000017941 */ /* 0x000fea0003800000 */
.L_x_97:
[----:B-----5:R-:W-:Y:S01]  /*44d0*/  LOP3.LUT R17, R17, 0xff, RZ, 0xc0, !PT ;  /* 0x000000ff11117812 */ /* 0x020fe200078ec0ff */
[----:B------:R-:W-:Y:S01]  /*44e0*/  BSSY B1, `(.L_x_99) ;  /* 0x000000b000017945 */ /* 0x000fe20003800000 */
[----:B------:R-:W-:Y:S02]  /*44f0*/  ISETP.LT.OR P0, PT, R27, 0x9, !P0 ;  /* 0x000000091b00780c */ /* 0x000fe40004701670 */
[----:B------:R-:W-:Y:S02]  /*4500*/  F2FP.F16.E4M3.UNPACK_B R17, R17 ;  /* 0x00000011ff11723e */ /* 0x000fe400020006ff */
[----:B0-2---:R-:W-:-:S03]  /*4510*/  PRMT R14, RZ, 0x7610, R14 ;  /* 0x00007610ff0e7816 */ /* 0x005fc6000000000e */
[----:B------:R-:W-:-:S05]  /*4520*/  HADD2.F32 R17, -RZ, R17.H0_H0 ;  /* 0x20000011ff117230 */ /* 0x000fca0000004100 */
[----:B------:R-:W-:-:S04]  /*4530*/  FMUL R17, R17, R12 ;  /* 0x0000000c11117220 */ /* 0x000fc80000400000 */
[----:B------:R-:W-:-:S05]  /*4540*/  FFMA R17, R18, R7, R17 ;  /* 0x0000000712117223 */ /* 0x000fca0000000011 */
[----:B------:R-:W-:-:S05]  /*4550*/  F2FP.SATFINITE.E4M3.F32.PACK_AB_MERGE_C R17, RZ, R17, RZ ;  /* 0x00000011ff11723e */ /* 0x000fca00048070ff */
[----:B------:R0:W-:Y:S01]  /*4560*/  @!P3 STG.E.U8 desc[UR16][R8.64+0x39], R17 ;  /* 0x000039110800b986 */ /* 0x0001e2000c101110 */
[----:B------:R-:W-:Y:S05]  /*4570*/  @P0 BRA `(.L_x_100) ;  /* 0x0000000000040947 */ /* 0x000fea0003800000 */
[----:B------:R2:W5:Y:S02]  /*4580*/  LDG.E.U8 R14, desc[UR16][R24.64+0x38] ;  /* 0x00003810180e7981 */ /* 0x000564000c1e1100 */
.L_x_100:
[----:B------:R-:W-:Y:S05]  /*4590*/  BSYNC B1 ;  /* 0x0000000000017941 */ /* 0x000fea0003800000 */
.L_x_99:
[----:B-----5:R-:W-:Y:S01]  /*45a0*/  LOP3.LUT R14, R14, 0xff, RZ, 0xc0, !PT ;  /* 0x000000ff0e0e7812 */ /* 0x020fe200078ec0ff */
[----:B------:R-:W-:Y:S01]  /*45b0*/  BSSY B1, `(.L_x_101) ;  /* 0x000000b000017945 */ /* 0x000fe20003800000 */
[----:B------:R-:W-:Y:S02]  /*45c0*/  ISETP.LT.OR P1, PT, R27, 0x9, !P1 ;  /* 0x000000091b00780c */ /* 0x000fe40004f21670 */
[----:B------:R-:W-:-:S05]  /*45d0*/  F2FP.F16.E4M3.UNPACK_B R14, R14 ;  /* 0x0000000eff0e723e */ /* 0x000fca00020006ff */
[----:B01-3--:R-:W-:-:S05]  /*45e0*/  HADD2.F32 R9, -RZ, R14.H0_H0 ;  /* 0x2000000eff097230 */ /* 0x00bfca0000004100 */
[----:B------:R-:W-:-:S04]  /*45f0*/  FMUL R8, R9, R12 ;  /* 0x0000000c09087220 */ /* 0x000fc80000400000 */
[----:B------:R-:W-:-:S05]  /*4600*/  FFMA R8, R13, R7, R8 ;  /* 0x000000070d087223 */ /* 0x000fca0000000008 */
[----:B------:R-:W-:Y:S02]  /*4610*/  F2FP.SATFINITE.E4M3.F32.PACK_AB_MERGE_C R9, RZ, R8, RZ ;  /* 0x00000008ff09723e */ /* 0x000fe400048070ff */
[----:B------:R-:W-:-:S03]  /*4620*/  PRMT R8, RZ, 0x7610, R8 ;  /* 0x00007610ff087816 */ /* 0x000fc60000000008 */
[----:B------:R0:W-:Y:S01]  /*4630*/  @!P0 STG.E.U8 desc[UR16][R10.64+0x38], R9 ;  /* 0x000038090a008986 */ /* 0x0001e2000c101110 */
[----:B------:R-:W-:Y:S05]  /*4640*/  @P1 BRA `(.L_x_102) ;  /* 0x0000000000041947 */ /* 0x000fea0003800000 */
[----:B------:R1:W5:Y:S02]  /*4650*/  LDG.E.U8 R8, desc[UR16][R24.64+0x39] ;  /* 0x0000391018087981 */ /* 0x000364000c1e1100 */
.L_x_102:
[----:B------:R-:W-:Y:S05]  /*4660*/  BSYNC B1 ;  /* 0x0000000000017941 */ /* 0x000fea0003800000 */
.L_x_101:
[----:B------:R-:W-:Y:S05]  /*4670*/  @P1 BRA `(.L_x_103) ;  /* 0x0000000800601947 */ /* 0x000fea0003800000 */
[----:B-----5:R-:W-:-:S04]  /*4680*/  LOP3.LUT R8, R8, 0xff, RZ, 0xc0, !PT ;  /* 0x000000ff08087812 */ /* 0x020fc800078ec0ff */
[----:B------:R-:W-:-:S05]  /*4690*/  F2FP.F16.E4M3.UNPACK_B R8, R8 ;  /* 0x00000008ff08723e */ /* 0x000fca00020006ff */
[----:B0-----:R-:W-:-:S05]  /*46a0*/  HADD2.F32 R9, -RZ, R8.H0_H0 ;  /* 0x20000008ff097230 */ /* 0x001fca0000004100 */
[----:B------:R-:W-:-:S04]  /*46b0*/  FMUL R9, R9, R12 ;  /* 0x0000000c09097220 */ /* 0x000fc80000400000 */
[----:B------:R-:W-:-:S05]  /*46c0*/  FFMA R9, R16, R7, R9 ;  /* 0x0000000710097223 */ /* 0x000fca0000000009 */
[----:B------:R-:W-:-:S05]  /*46d0*/  F2FP.SATFINITE.E4M3.F32.PACK_AB_MERGE_C R9, RZ, R9, RZ ;  /* 0x00000009ff09723e */ /* 0x000fca00048070ff */
[----:B------:R3:W-:Y:S01]  /*46e0*/  STG.E.U8 desc[UR16][R10.64+0x39], R9 ;  /* 0x000039090a007986 */ /* 0x0007e2000c101110 */
[----:B------:R-:W-:Y:S05]  /*46f0*/  BRA `(.L_x_103) ;  /* 0x0000000800407947 */ /* 0x000fea0003800000 */
.L_x_38:
[C---:B------:R-:W-:Y:S01]  /*4700*/  ISETP.GE.AND P3, PT, R28.reuse, 0x1, PT ;  /* 0x000000011c00780c */ /* 0x040fe20003f66270 */
[-C--:B--2---:R-:W-:Y:S01]  /*4710*/  FMUL R79, R79, R7.reuse ;  /* 0x000000074f4f7220 */ /* 0x084fe20000400000 */
[----:B------:R-:W-:Y:S01]  /*4720*/  ISETP.GE.AND P0, PT, R28, 0x2, PT ;  /* 0x000000021c00780c */ /* 0x000fe20003f06270 */
[-C--:B------:R-:W-:Y:S01]  /*4730*/  FMUL R80, R80, R7.reuse ;  /* 0x0000000750507220 */ /* 0x080fe20000400000 */
[----:B------:R-:W-:Y:S01]  /*4740*/  ISETP.LT.OR P1, PT, R27, 0x1, !P3 ;  /* 0x000000011b00780c */ /* 0x000fe20005f21670 */
[-C--:B------:R-:W-:Y:S01]  /*4750*/  FMUL R77, R77, R7.reuse ;  /* 0x000000074d4d7220 */ /* 0x080fe20000400000 */
[C---:B------:R-:W-:Y:S01]  /*4760*/  ISETP.LT.OR P2, PT, R27.reuse, 0x1, !P0 ;  /* 0x000000011b00780c */ /* 0x040fe20004741670 */
[-C--:B------:R-:W-:Y:S01]  /*4770*/  FMUL R78, R78, R7.reuse ;  /* 0x000000074e4e7220 */ /* 0x080fe20000400000 */
[----:B------:R-:W-:Y:S01]  /*4780*/  ISETP.LT.OR P3, PT, R27, 0x9, !P3 ;  /* 0x000000091b00780c */ /* 0x000fe20005f61670 */
[----:B------:R-:W-:Y:S01]  /*4790*/  FMUL R75, R75, R7 ;  /* 0x000000074b4b7220 */ /* 0x000fe20000400000 */
[----:B------:R-:W-:Y:S01]  /*47a0*/  F2FP.SATFINITE.E4M3.F32.PACK_AB_MERGE_C R79, RZ, R79, RZ ;  /* 0x0000004fff4f723e */ /* 0x000fe200048070ff */
[-C--:B------:R-:W-:Y:S01]  /*47b0*/  FMUL R76, R76, R7.reuse ;  /* 0x000000074c4c7220 */ /* 0x080fe20000400000 */
[----:B------:R-:W-:Y:S01]  /*47c0*/  F2FP.SATFINITE.E4M3.F32.PACK_AB_MERGE_C R15, RZ, R80, RZ ;  /* 0x00000050ff0f723e */ /* 0x000fe200048070ff */
[----:B------:R-:W-:Y:S01]  /*47d0*/  FMUL R74, R74, R7 ;  /* 0x000000074a4a7220 */ /* 0x000fe20000400000 */
[----:B------:R-:W-:Y:S01]  /*47e0*/  F2FP.SATFINITE.E4M3.F32.PACK_AB_MERGE_C R77, RZ, R77, RZ ;  /* 0x0000004dff4d723e */ /* 0x000fe200048070ff */
[-C--:B------:R-:W-:Y:S01]  /*47f0*/  FMUL R72, R72, R7.reuse ;  /* 0x0000000748487220 */ /* 0x080fe20000400000 */
[----:B------:R-:W-:Y:S01]  /*4800*/  ISETP.LT.OR P0, PT, R27, 0x9, !P0 ;  /* 0x000000091b00780c */ /* 0x000fe20004701670 */
[----:B------:R-:W-:Y:S01]  /*4810*/  @!P1 STG.E.U8 desc[UR16][R8.64], R79 ;  /* 0x0000004f08009986 */ /* 0x000fe2000c101110 */
[C---:B------:R-:W-:Y:S01]  /*4820*/  ISETP.GE.AND P1, PT, R28.reuse, 0x9, PT ;  /* 0x000000091c00780c */ /* 0x040fe20003f26270 */
[----:B------:R-:W-:Y:S01]  /*4830*/  FMUL R69, R69, R7 ;  /* 0x0000000745457220 */ /* 0x000fe20000400000 */
[----:B------:R-:W-:Y:S01]  /*4840*/  F2FP.SATFINITE.E4M3.F32.PACK_AB_MERGE_C R75, RZ, R75, RZ ;  /* 0x0000004bff4b723e */ /* 0x000fe200048070ff */
[----:B------:R0:W-:Y:S01]  /*4850*/  @!P2 STG.E.U8 desc[UR16][R8.64+0x1], R15 ;  /* 0x0000010f0800a986 */ /* 0x0001e2000c101110 */
[----:B------:R-:W-:Y:S01]  /*4860*/  ISETP.GE.AND P2, PT, R28, 0xa, PT ;  /* 0x0000000a1c00780c */ /* 0x000fe20003f46270 */
[-C--:B------:R-:W-:Y:S01]  /*4870*/  FMUL R70, R70, R7.reuse ;  /* 0x0000000746467220 */ /* 0x080fe20000400000 */
[----:B------:R-:W-:Y:S01]  /*4880*/  F2FP.SATFINITE.E4M3.F32.PACK_AB_MERGE_C R25, RZ, R76, RZ ;  /* 0x0000004cff19723e */ /* 0x000fe200048070ff */
[----:B------:R-:W-:Y:S01]  /*4890*/  @!P3 STG.E.U8 desc[UR16][R10.64], R77 ;  /* 0x0000004d0a00b986 */ /* 0x000fe2000c101110 */
[C---:B------:R-:W-:Y:S01]  /*48a0*/  ISETP.LT.OR P3, PT, R27.reuse, 0x1, !P1 ;  /* 0x000000011b00780c */ /* 0x040fe20004f61670 */
[-C--:B------:R-:W-:Y:S01]  /*48b0*/  FMUL R68, R68, R7.reuse ;  /* 0x0000000744447220 */ /* 0x080fe20000400000 */
[----:B------:R-:W-:Y:S01]  /*48c0*/  ISETP.LT.OR P5, PT, R27, 0x1, !P2 ;  /* 0x000000011b00780c */ /* 0x000fe200057a1670 */
[-C--:B------:R-:W-:Y:S01]  /*48d0*/  FMUL R67, R67, R7.reuse ;  /* 0x0000000743437220 */ /* 0x080fe20000400000 */
[----:B------:R-:W-:Y:S01]  /*48e0*/  ISETP.LT.OR P1, PT, R27, 0x9, !P1 ;  /* 0x000000091b00780c */ /* 0x000fe20004f21670 */
[-C--:B------:R-:W-:Y:S01]  /*48f0*/  FMUL R65, R65, R7.reuse ;  /* 0x0000000741417220 */ /* 0x080fe20000400000 */
[----:B------:R-:W-:Y:S01]  /*4900*/  F2FP.SATFINITE.E4M3.F32.PACK_AB_MERGE_C R29, RZ, R74, RZ ;  /* 0x0000004aff1d723e */ /* 0x000fe200048070ff */
[-C--:B------:R-:W-:Y:S01]  /*4910*/  FMUL R66, R66, R7.reuse ;  /* 0x0000000742427220 */ /* 0x080fe20000400000 */
[----:B0-----:R-:W-:Y:S01]  /*4920*/  F2FP.SATFINITE.E4M3.F32.PACK_AB_MERGE_C R15, RZ, R78, RZ ;  /* 0x0000004eff0f723e */ /* 0x001fe200048070ff */
[-C--:B------:R-:W-:Y:S01]  /*4930*/  FMUL R64, R64, R7.reuse ;  /* 0x0000000740407220 */ /* 0x080fe20000400000 */
[----:B------:R-:W-:Y:S01]  /*4940*/  ISETP.LT.OR P2, PT, R27, 0x9, !P2 ;  /* 0x000000091b00780c */ /* 0x000fe20005741670 */
[-C--:B------:R-:W-:Y:S01]  /*4950*/  FMUL R63, R63, R7.reuse ;  /* 0x000000073f3f7220 */ /* 0x080fe20000400000 */
[----:B------:R-:W-:Y:S01]  /*4960*/  F2FP.SATFINITE.E4M3.F32.PACK_AB_MERGE_C R31, RZ, R72, RZ ;  /* 0x00000048ff1f723e */ /* 0x000fe200048070ff */
[----:B------:R0:W-:Y:S01]  /*4970*/  @!P0 STG.E.U8 desc[UR16][R10.64+0x1], R15 ;  /* 0x0000010f0a008986 */ /* 0x0001e2000c101110 */
[C---:B------:R-:W-:Y:S01]  /*4980*/  ISETP.GE.AND P0, PT, R28.reuse, 0x11, PT ;  /* 0x000000111c00780c */ /* 0x040fe20003f06270 */
[----:B------:R-:W-:Y:S01]  /*4990*/  FMUL R61, R61, R7 ;  /* 0x000000073d3d7220 */ /* 0x000fe20000400000 */
[----:B------:R-:W-:Y:S01]  /*49a0*/  F2FP.SATFINITE.E4M3.F32.PACK_AB_MERGE_C R69, RZ, R69, RZ ;  /* 0x00000045ff45723e */ /* 0x000fe200048070ff */
[----:B------:R-:W-:Y:S01]  /*49b0*/  @!P3 STG.E.U8 desc[UR16][R8.64+0x8], R75 ;  /* 0x0000084b0800b986 */ /* 0x000fe2000c101110 */
[----:B------:R-:W-:Y:S01]  /*49c0*/  ISETP.GE.AND P3, PT, R28, 0x12, PT ;  /* 0x000000121c00780c */ /* 0x000fe20003f66270 */
[----:B------:R-:W-:Y:S01]  /*49d0*/  FMUL R62, R62, R7 ;  /* 0x000000073e3e7220 */ /* 0x000fe20000400000 */
[----:B------:R-:W-:Y:S01]  /*49e0*/  F2FP.SATFINITE.E4M3.F32.PACK_AB_MERGE_C R67, RZ, R67, RZ ;  /* 0x00000043ff43723e */ /* 0x000fe200048070ff */
[----:B------:R1:W-:Y:S01]  /*49f0*/  @!P5 STG.E.U8 desc[UR16][R8.64+0x9], R25 ;  /* 0x000009190800d986 */ /* 0x0003e2000c101110 */
[----:B------:R-:W-:Y:S01]  /*4a00*/  ISETP.LT.OR P5, PT, R27, 0x1, !P3 ;  /* 0x000000011b00780c */ /* 0x000fe20005fa1670 */
[-C--:B------:R-:W-:Y:S01]  /*4a10*/  FMUL R59, R59, R7.reuse ;  /* 0x000000073b3b7220 */ /* 0x080fe20000400000 */
[C---:B------:R-:W-:Y:S01]  /*4a20*/  ISETP.LT.OR P3, PT, R27.reuse, 0x9, !P3 ;  /* 0x000000091b00780c */ /* 0x040fe20005f61670 */
[----:B------:R-:W-:Y:S01]  /*4a30*/  @!P1 STG.E.U8 desc[UR16][R10.64+0x8], R29 ;  /* 0x0000081d0a009986 */ /* 0x000fe2000c101110 */
[----:B------:R-:W-:Y:S01]  /*4a40*/  ISETP.LT.OR P1, PT, R27, 0x1, !P0 ;  /* 0x000000011b00780c */ /* 0x000fe20004721670 */
[-C--:B------:R-:W-:Y:S01]  /*4a50*/  FMUL R60, R60, R7.reuse ;  /* 0x000000073c3c7220 */ /* 0x080fe20000400000 */
[----:B0-----:R-:W-:Y:S01]  /*4a60*/  F2FP.SATFINITE.E4M3.F32.PACK_AB_MERGE_C R15, RZ, R70, RZ ;  /* 0x00000046ff0f723e */ /* 0x001fe200048070ff */
[----:B------:R-:W-:Y:S01]  /*4a70*/  @!P2 STG.E.U8 desc[UR16][R10.64+0x9], R31 ;  /* 0x0000091f0a00a986 */ /* 0x000fe2000c101110 */
[----:B------:R-:W-:Y:S01]  /*4a80*/  ISETP.GE.AND P2, PT, R28, 0x19, PT ;  /* 0x000000191c00780c */ /* 0x000fe20003f46270 */
[-C--:B------:R-:W-:Y:S01]  /*4a90*/  FMUL R57, R57, R7.reuse ;  /* 0x0000000739397220 */ /* 0x080fe20000400000 */
[C---:B------:R-:W-:Y:S01]  /*4aa0*/  ISETP.LT.OR P0, PT, R27.reuse, 0x9, !P0 ;  /* 0x000000091b00780c */ /* 0x040fe20004701670 */
[-C--:B------:R-:W-:Y:S01]  /*4ab0*/  FMUL R58, R58, R7.reuse ;  /* 0x000000073a3a7220 */ /* 0x080fe20000400000 */
[----:B------:R-:W-:Y:S01]  /*4ac0*/  ISETP.LT.OR P6, PT, R27, 0x1, !P2 ;  /* 0x000000011b00780c */ /* 0x000fe200057c1670 */
[----:B------:R0:W-:Y:S01]  /*4ad0*/  @!P5 STG.E.U8 desc[UR16][R8.64+0x11], R15 ;  /* 0x0000110f0800d986 */ /* 0x0001e2000c101110 */
[----:B-1----:R-:W-:Y:S01]  /*4ae0*/  F2FP.SATFINITE.E4M3.F32.PACK_AB_MERGE_C R25, RZ, R68, RZ ;  /* 0x00000044ff19723e */ /* 0x002fe200048070ff */
[----:B------:R-:W-:Y:S01]  /*4af0*/  FMUL R56, R56, R7 ;  /* 0x0000000738387220 */ /* 0x000fe20000400000 */
[----:B------:R-:W-:Y:S01]  /*4b00*/  F2FP.SATFINITE.E4M3.F32.PACK_AB_MERGE_C R65, RZ, R65, RZ ;  /* 0x00000041ff41723e */ /* 0x000fe200048070ff */
[----:B------:R-:W-:Y:S01]  /*4b10*/  @!P1 STG.E.U8 desc[UR16][R8.64+0x10], R69 ;  /* 0x0000104508009986 */ /* 0x000fe2000c101110 */
[----:B------:R-:W-:Y:S01]  /*4b20*/  ISETP.GE.AND P1, PT, R28, 0x1a, PT ;  /* 0x0000001a1c00780c */ /* 0x000fe20003f26270 */
[-C--:B------:R-:W-:Y:S01]  /*4b30*/  FMUL R23, R23, R7.reuse ;  /* 0x0000000717177220 */ /* 0x080fe20000400000 */
[C---:B------:R-:W-:Y:S01]  /*4b40*/  ISETP.LT.OR P2, PT, R27.reuse, 0x9, !P2 ;  /* 0x000000091b00780c */ /* 0x040fe20005741670 */
[----:B------:R1:W-:Y:S01]  /*4b50*/  @!P3 STG.E.U8 desc[UR16][R10.64+0x11], R25 ;  /* 0x000011190a00b986 */ /* 0x0003e2000c101110 */
[----:B------:R-:W-:Y:S01]  /*4b60*/  ISETP.LT.OR P5, PT, R27, 0x1, !P1 ;  /* 0x000000011b00780c */ /* 0x000fe20004fa1670 */
[-C--:B------:R-:W-:Y:S01]  /*4b70*/  FMUL R21, R21, R7.reuse ;  /* 0x0000000715157220 */ /* 0x080fe20000400000 */
[----:B------:R-:W-:Y:S01]  /*4b80*/  ISETP.LT.OR P3, PT, R27, 0x9, !P1 ;  /* 0x000000091b00780c */ /* 0x000fe20004f61670 */
[----:B------:R-:W-:Y:S01]  /*4b90*/  @!P0 STG.E.U8 desc[UR16][R10.64+0x10], R67 ;  /* 0x000010430a008986 */ /* 0x000fe2000c101110 */
[----:B0-----:R-:W-:Y:S01]  /*4ba0*/  F2FP.SATFINITE.E4M3.F32.PACK_AB_MERGE_C R15, RZ, R66, RZ ;  /* 0x00000042ff0f723e */ /* 0x001fe200048070ff */
[-C--:B------:R-:W-:Y:S01]  /*4bb0*/  FMUL R22, R22, R7.reuse ;  /* 0x0000000716167220 */ /* 0x080fe20000400000 */
[C---:B------:R-:W-:Y:S01]  /*4bc0*/  ISETP.GE.AND P0, PT, R28.reuse, 0x21, PT ;  /* 0x000000211c00780c */ /* 0x040fe20003f06270 */
[----:B------:R-:W-:Y:S01]  /*4bd0*/  @!P6 STG.E.U8 desc[UR16][R8.64+0x18], R65 ;  /* 0x000018410800e986 */ /* 0x000fe2000c101110 */
[----:B------:R-:W-:Y:S01]  /*4be0*/  ISETP.GE.AND P1, PT, R28, 0x22, PT ;  /* 0x000000221c00780c */ /* 0x000fe20003f26270 */
[-C--:B------:R-:W-:Y:S01]  /*4bf0*/  FMUL R19, R19, R7.reuse ;  /* 0x0000000713137220 */ /* 0x080fe20000400000 */
[C---:B------:R-:W-:Y:S01]  /*4c00*/  ISETP.LT.OR P6, PT, R27.reuse, 0x1, !P0 ;  /* 0x000000011b00780c */ /* 0x040fe200047c1670 */
[-C--:B------:R-:W-:Y:S01]  /*4c10*/  FMUL R20, R20, R7.reuse ;  /* 0x0000000714147220 */ /* 0x080fe20000400000 */
[----:B-1----:R-:W-:Y:S01]  /*4c20*/  F2FP.SATFINITE.E4M3.F32.PACK_AB_MERGE_C R25, RZ, R64, RZ ;  /* 0x00000040ff19723e */ /* 0x002fe200048070ff */
[----:B------:R0:W-:Y:S01]  /*4c30*/  @!P5 STG.E.U8 desc[UR16][R8.64+0x19], R15 ;  /* 0x0000190f0800d986 */ /* 0x0001e2000c101110 */
[----:B------:R-:W-:Y:S01]  /*4c40*/  ISETP.LT.OR P5, PT, R27, 0x1, !P1 ;  /* 0x000000011b00780c */ /* 0x000fe20004fa1670 */
[----:B------:R-:W-:Y:S01]  /*4c50*/  FMUL R17, R17, R7 ;  /* 0x0000000711117220 */ /* 0x000fe20000400000 */
[----:B------:R-:W-:Y:S01]  /*4c60*/  F2FP.SATFINITE.E4M3.F32.PACK_AB_MERGE_C R63, RZ, R63, RZ ;  /* 0x0000003fff3f723e */ /* 0x000fe200048070ff */
[----:B------:R1:W-:Y:S01]  /*4c70*/  @!P3 STG.E.U8 desc[UR16][R10.64+0x19], R25 ;  /* 0x000019190a00b986 */ /* 0x0003e2000c101110 */
[----:B------:R-:W-:Y:S01]  /*4c80*/  F2FP.SATFINITE.E4M3.F32.PACK_AB_MERGE_C R61, RZ, R61, RZ ;  /* 0x0000003dff3d723e */ /* 0x000fe200048070ff */
[-C--:B------:R-:W-:Y:S01]  /*4c90*/  FMUL R18, R18, R7.reuse ;  /* 0x0000000712127220 */ /* 0x080fe20000400000 */
[----:B------:R-:W-:Y:S01]  /*4ca0*/  F2FP.SATFINITE.E4M3.F32.PACK_AB_MERGE_C R29, RZ, R62, RZ ;  /* 0x0000003eff1d723e */ /* 0x000fe200048070ff */
[----:B------:R-:W-:Y:S01]  /*4cb0*/  @!P2 STG.E.U8 desc[UR16][R10.64+0x18], R63 ;  /* 0x0000183f0a00a986 */ /* 0x000fe2000c101110 */
[----:B------:R-:W-:Y:S01]  /*4cc0*/  ISETP.LT.OR P3, PT, R27, 0x9, !P1 ;  /* 0x000000091b00780c */ /* 0x000fe20004f61670 */
[-C--:B------:R-:W-:Y:S01]  /*4cd0*/  FMUL R13, R13, R7.reuse ;  /* 0x000000070d0d7220 */ /* 0x080fe20000400000 */
[----:B------:R-:W-:Y:S01]  /*4ce0*/  ISETP.GE.AND P2, PT, R28, 0x29, PT ;  /* 0x000000291c00780c */ /* 0x000fe20003f46270 */
[----:B------:R-:W-:Y:S01]  /*4cf0*/  @!P6 STG.E.U8 desc[UR16][R8.64+0x20], R61 ;  /* 0x0000203d0800e986 */ /* 0x000fe2000c101110 */
[C---:B------:R-:W-:Y:S01]  /*4d00*/  ISETP.LT.OR P0, PT, R27.reuse, 0x9, !P0 ;  /* 0x000000091b00780c */ /* 0x040fe20004701670 */
[----:B------:R-:W-:Y:S01]  /*4d10*/  FMUL R16, R16, R7 ;  /* 0x0000000710107220 */ /* 0x000fe20000400000 */
[----:B------:R-:W-:Y:S01]  /*4d20*/  ISETP.GE.AND P1, PT, R28, 0x2a, PT ;  /* 0x0000002a1c00780c */ /* 0x000fe20003f26270 */
[----:B------:R-:W-:Y:S01]  /*4d30*/  @!P5 STG.E.U8 desc[UR16][R8.64+0x21], R29 ;  /* 0x0000211d0800d986 */ /* 0x000fe2000c101110 */
[----:B------:R-:W-:-:S02]  /*4d40*/  ISETP.LT.OR P6, PT, R27, 0x1, !P2 ;  /* 0x000000011b00780c */ /* 0x000fc400057c1670 */
[C---:B------:R-:W-:Y:S02]  /*4d50*/  ISETP.LT.OR P5, PT, R27.reuse, 0x1, !P1 ;  /* 0x000000011b00780c */ /* 0x040fe40004fa1670 */
[----:B------:R-:W-:Y:S02]  /*4d60*/  F2FP.SATFINITE.E4M3.F32.PACK_AB_MERGE_C R59, RZ, R59, RZ ;  /* 0x0000003bff3b723e */ /* 0x000fe400048070ff */
[----:B0-----:R-:W-:Y:S02]  /*4d70*/  F2FP.SATFINITE.E4M3.F32.PACK_AB_MERGE_C R15, RZ, R60, RZ ;  /* 0x0000003cff0f723e */ /* 0x001fe400048070ff */
[----:B------:R-:W-:Y:S01]  /*4d80*/  F2FP.SATFINITE.E4M3.F32.PACK_AB_MERGE_C R57, RZ, R57, RZ ;  /* 0x00000039ff39723e */ /* 0x000fe200048070ff */
[----:B------:R-:W-:Y:S01]  /*4d90*/  @!P0 STG.E.U8 desc[UR16][R10.64+0x20], R59 ;  /* 0x0000203b0a008986 */ /* 0x000fe2000c101110 */
[----:B-1----:R-:W-:Y:S02]  /*4da0*/  F2FP.SATFINITE.E4M3.F32.PACK_AB_MERGE_C R25, RZ, R58, RZ ;  /* 0x0000003aff19723e */ /* 0x002fe400048070ff */
[C---:B------:R-:W-:Y:S01]  /*4db0*/  ISETP.LT.OR P1, PT, R27.reuse, 0x9, !P1 ;  /* 0x000000091b00780c */ /* 0x040fe20004f21670 */
[----:B------:R0:W-:Y:S01]  /*4dc0*/  @!P3 STG.E.U8 desc[UR16][R10.64+0x21], R15 ;  /* 0x0000210f0a00b986 */ /* 0x0001e2000c101110 */
[----:B------:R-:W-:-:S02]  /*4dd0*/  ISETP.LT.OR P2, PT, R27, 0x9, !P2 ;  /* 0x000000091b00780c */ /* 0x000fc40005741670 */
[C---:B------:R-:W-:Y:S01]  /*4de0*/  ISETP.GE.AND P3, PT, R28.reuse, 0x31, PT ;  /* 0x000000311c00780c */ /* 0x040fe20003f66270 */
[----:B------:R-:W-:Y:S01]  /*4df0*/  @!P6 STG.E.U8 desc[UR16][R8.64+0x28], R57 ;  /* 0x000028390800e986 */ /* 0x000fe2000c101110 */
[----:B------:R-:W-:Y:S02]  /*4e00*/  ISETP.GE.AND P0, PT, R28, 0x32, PT ;  /* 0x000000321c00780c */ /* 0x000fe40003f06270 */
[----:B------:R-:W-:Y:S01]  /*4e10*/  F2FP.SATFINITE.E4M3.F32.PACK_AB_MERGE_C R23, RZ, R23, RZ ;  /* 0x00000017ff17723e */ /* 0x000fe200048070ff */
[----:B------:R1:W-:Y:S01]  /*4e20*/  @!P5 STG.E.U8 desc[UR16][R8.64+0x29], R25 ;  /* 0x000029190800d986 */ /* 0x0003e2000c101110 */
[C---:B------:R-:W-:Y:S02]  /*4e30*/  ISETP.LT.OR P5, PT, R27.reuse, 0x1, !P3 ;  /* 0x000000011b00780c */ /* 0x040fe40005fa1670 */
[----:B------:R-:W-:Y:S02]  /*4e40*/  ISETP.LT.OR P6, PT, R27, 0x1, !P0 ;  /* 0x000000011b00780c */ /* 0x000fe400047c1670 */
[----:B0-----:R-:W-:Y:S01]  /*4e50*/  F2FP.SATFINITE.E4M3.F32.PACK_AB_MERGE_C R15, RZ, R56, RZ ;  /* 0x00000038ff0f723e */ /* 0x001fe200048070ff */
[----:B------:R-:W-:Y:S01]  /*4e60*/  @!P2 STG.E.U8 desc[UR16][R10.64+0x28], R23 ;  /* 0x000028170a00a986 */ /* 0x000fe2000c101110 */
[----:B------:R-:W-:-:S02]  /*4e70*/  F2FP.SATFINITE.E4M3.F32.PACK_AB_MERGE_C R21, RZ, R21, RZ ;  /* 0x00000015ff15723e */ /* 0x000fc400048070ff */
[C---:B------:R-:W-:Y:S01]  /*4e80*/  ISETP.GE.AND P2, PT, R28.reuse, 0x3a, PT ;  /* 0x0000003a1c00780c */ /* 0x040fe20003f46270 */
[----:B------:R0:W-:Y:S01]  /*4e90*/  @!P1 STG.E.U8 desc[UR16][R10.64+0x29], R15 ;  /* 0x0000290f0a009986 */ /* 0x0001e2000c101110 */
[C---:B------:R-:W-:Y:S02]  /*4ea0*/  ISETP.LT.OR P1, PT, R27.reuse, 0x9, !P3 ;  /* 0x000000091b00780c */ /* 0x040fe40005f21670 */
[----:B-1----:R-:W-:Y:S01]  /*4eb0*/  F2FP.SATFINITE.E4M3.F32.PACK_AB_MERGE_C R25, RZ, R22, RZ ;  /* 0x00000016ff19723e */ /* 0x002fe200048070ff */
[----:B------:R1:W-:Y:S01]  /*4ec0*/  @!P5 STG.E.U8 desc[UR16][R8.64+0x30], R21 ;  /* 0x000030150800d986 */ /* 0x0003e2000c101110 */
[----:B------:R-:W-:Y:S02]  /*4ed0*/  ISETP.GE.AND P3, PT, R28, 0x39, PT ;  /* 0x000000391c00780c */ /* 0x000fe40003f66270 */
[C---:B------:R-:W-:Y:S01]  /*4ee0*/  ISETP.LT.OR P0, PT, R27.reuse, 0x9, !P0 ;  /* 0x000000091b00780c */ /* 0x040fe20004701670 */
[----:B------:R2:W-:Y:S01]  /*4ef0*/  @!P6 STG.E.U8 desc[UR16][R8.64+0x31], R25 ;  /* 0x000031190800e986 */ /* 0x0005e2000c101110 */
[----:B------:R-:W-:-:S02]  /*4f00*/  ISETP.LT.OR P5, PT, R27, 0x1, !P3 ;  /* 0x000000011b00780c */ /* 0x000fc40005fa1670 */
[C---:B------:R-:W-:Y:S02]  /*4f10*/  ISETP.LT.OR P6, PT, R27.reuse, 0x1, !P2 ;  /* 0x000000011b00780c */ /* 0x040fe400057c1670 */
[C---:B------:R-:W-:Y:S02]  /*4f20*/  ISETP.LT.OR P3, PT, R27.reuse, 0x9, !P3 ;  /* 0x000000091b00780c */ /* 0x040fe40005f61670 */
[----:B------:R-:W-:Y:S02]  /*4f30*/  ISETP.LT.OR P2, PT, R27, 0x9, !P2 ;  /* 0x000000091b00780c */ /* 0x000fe40005741670 */
[----:B------:R-:W-:Y:S02]  /*4f40*/  F2FP.SATFINITE.E4M3.F32.PACK_AB_MERGE_C R19, RZ, R19, RZ ;  /* 0x00000013ff13723e */ /* 0x000fe400048070ff */
[----:B0-----:R-:W-:Y:S02]  /*4f50*/  F2FP.SATFINITE.E4M3.F32.PACK_AB_MERGE_C R15, RZ, R20, RZ ;  /* 0x00000014ff0f723e */ /* 0x001fe400048070ff */
[----:B------:R-:W-:Y:S01]  /*4f60*/  F2FP.SATFINITE.E4M3.F32.PACK_AB_MERGE_C R17, RZ, R17, RZ ;  /* 0x00000011ff11723e */ /* 0x000fe200048070ff */
[----:B------:R2:W-:Y:S01]  /*4f70*/  @!P1 STG.E.U8 desc[UR16][R10.64+0x30], R19 ;  /* 0x000030130a009986 */ /* 0x0005e2000c101110 */
[----:B-1----:R-:W-:-:S02]  /*4f80*/  F2FP.SATFINITE.E4M3.F32.PACK_AB_MERGE_C R21, RZ, R18, RZ ;  /* 0x00000012ff15723e */ /* 0x002fc400048070ff */
[----:B------:R-:W-:Y:S01]  /*4f90*/  F2FP.SATFINITE.E4M3.F32.PACK_AB_MERGE_C R13, RZ, R13, RZ ;  /* 0x0000000dff0d723e */ /* 0x000fe200048070ff */
[----:B------:R2:W-:Y:S01]  /*4fa0*/  @!P0 STG.E.U8 desc[UR16][R10.64+0x31], R15 ;  /* 0x0000310f0a008986 */ /* 0x0005e2000c101110 */
[----:B------:R-:W-:-:S03]  /*4fb0*/  F2FP.SATFINITE.E4M3.F32.PACK_AB_MERGE_C R23, RZ, R16, RZ ;  /* 0x00000010ff17723e */ /* 0x000fc600048070ff */
[----:B------:R2:W-:Y:S04]  /*4fc0*/  @!P5 STG.E.U8 desc[UR16][R8.64+0x38], R17 ;  /* 0x000038110800d986 */ /* 0x0005e8000c101110 */
[----:B------:R2:W-:Y:S04]  /*4fd0*/  @!P6 STG.E.U8 desc[UR16][R8.64+0x39], R21 ;  /* 0x000039150800e986 */ /* 0x0005e8000c101110 */
[----:B------:R2:W-:Y:S04]  /*4fe0*/  @!P3 STG.E.U8 desc[UR16][R10.64+0x38], R13 ;  /* 0x0000380d0a00b986 */ /* 0x0005e8000c101110 */
[----:B------:R2:W-:Y:S02]  /*4ff0*/  @!P2 STG.E.U8 desc[UR16][R10.64+0x39], R23 ;  /* 0x000039170a00a986 */ /* 0x0005e4000c101110 */
.L_x_103:
[----:B------:R-:W-:Y:S05]  /*5000*/  BSYNC B0 ;  /* 0x0000000000007941 */ /* 0x000fea0003800000 */
.L_x_37:
[----:B------:R-:W-:Y:S01]  /*5010*/  ULDC UR6, c[0x0][0xc] ;  /* 0x0000030000067ab9 */ /* 0x000fe20000000800 */
[----:B------:R-:W-:Y:S01]  /*5020*/  ULDC UR7, c[0x0][0x10] ;  /* 0x0000040000077ab9 */ /* 0x000fe20000000800 */
[----:B0-23--:R-:W0:Y:S01]  /*5030*/  LDC R9, c[0x0][0x14] ;  /* 0x00000500ff097b82 */ /* 0x00de220000000800 */
[----:B------:R-:W-:Y:S01]  /*5040*/  UIMAD.WIDE.U32 UR6, UR6, UR7, URZ ;  /* 0x00000007060672a5 */ /* 0x000fe2000f8e003f */
[----:B-----5:R-:W-:Y:S01]  /*5050*/  PRMT R8, RZ, 0x7610, R8 ;  /* 0x00007610ff087816 */ /* 0x020fe20000000008 */
[----:B------:R-:W-:Y:S02]  /*5060*/  IMAD.MOV.U32 R15, RZ, RZ, -0x1 ;  /* 0xffffffffff0f7424 */ /* 0x000fe400078e00ff */
[----:B------:R-:W-:Y:S02]  /*5070*/  IMAD.MOV.U32 R73, RZ, RZ, -0x1 ;  /* 0xffffffffff497424 */ /* 0x000fe400078e00ff */
[----:B0-----:R-:W-:-:S04]  /*5080*/  IMAD.WIDE.U32 R4, R9, UR6, R4 ;  /* 0x0000000609047c25 */ /* 0x001fc8000f8e0004 */
[----:B------:R-:W-:Y:S01]  /*5090*/  IMAD R9, R9, UR7, RZ ;  /* 0x0000000709097c24 */ /* 0x000fe2000f8e02ff */
[----:B------:R-:W-:Y:S02]  /*50a0*/  ULDC.64 UR6, c[0x0][0x650] ;  /* 0x0001940000067ab9 */ /* 0x000fe40000000a00 */
[----:B------:R-:W-:Y:S01]  /*50b0*/  ISETP.GE.U32.AND P0, PT, R4, UR6, PT ;  /* 0x0000000604007c0c */ /* 0x000fe2000bf06070 */
[----:B------:R-:W-:-:S05]  /*50c0*/  IMAD.IADD R5, R5, 0x1, R9 ;  /* 0x0000000105057824 */ /* 0x000fca00078e0209 */
[----:B------:R-:W-:-:S13]  /*50d0*/  ISETP.GE.U32.AND.EX P0, PT, R5, UR7, PT, P0 ;  /* 0x0000000705007c0c */ /* 0x000fda000bf06100 */
[----:B------:R-:W-:Y:S05]  /*50e0*/  @P0 BRA `(.L_x_104) ;  /* 0x0000000400600947 */ /* 0x000fea0003800000 */
[----:B------:R-:W0:Y:S01]  /*50f0*/  S2R R22, SR_CTAID.X ;  /* 0x0000000000167919 */ /* 0x000e220000002500 */
[----:B------:R-:W2:Y:S01]  /*5100*/  LDC.64 R16, c[0x0][0x628] ;  /* 0x00018a00ff107b82 */ /* 0x000ea20000000a00 */
[----:B------:R-:W-:Y:S01]  /*5110*/  ULDC UR6, c[0x0][0x150] ;  /* 0x0000540000067ab9 */ /* 0x000fe20000000800 */
[----:B------:R-:W-:Y:S01]  /*5120*/  IMAD.MOV.U32 R14, RZ, RZ, R4 ;  /* 0x000000ffff0e7224 */ /* 0x000fe200078e0004 */
[----:B-1--4-:R-:W1:Y:S01]  /*5130*/  S2R R24, SR_CTAID.Y ;  /* 0x0000000000187919 */ /* 0x012e620000002600 */
[----:B------:R-:W-:-:S04]  /*5140*/  IMAD.MOV.U32 R15, RZ, RZ, R5 ;  /* 0x000000ffff0f7224 */ /* 0x000fc800078e0005 */
[----:B------:R-:W3:Y:S08]  /*5150*/  LDC R25, c[0x0][0x144] ;  /* 0x00005100ff197b82 */ /* 0x000ef00000000800 */
[----:B------:R-:W4:Y:S08]  /*5160*/  LDC R18, c[0x0][0x630] ;  /* 0x00018c00ff127b82 */ /* 0x000f300000000800 */
[----:B------:R-:W1:Y:S01]  /*5170*/  LDC.64 R20, c[0x0][0x620] ;  /* 0x00018800ff147b82 */ /* 0x000e620000000a00 */
[----:B--2---:R-:W-:-:S04]  /*5180*/  ISETP.NE.U32.AND P0, PT, R16, RZ, PT ;  /* 0x000000ff1000720c */ /* 0x004fc80003f05070 */
[----:B------:R-:W-:Y:S02]  /*5190*/  ISETP.NE.AND.EX P0, PT, R17, RZ, PT, P0 ;  /* 0x000000ff1100720c */ /* 0x000fe40003f05300 */
[----:B0-----:R-:W-:-:S05]  /*51a0*/  I2FP.F32.U32 R8, R22 ;  /* 0x0000001600087245 */ /* 0x001fca0000201000 */
[----:B------:R-:W-:-:S04]  /*51b0*/  FMUL R8, R8, UR6 ;  /* 0x0000000608087c20 */ /* 0x000fc80008400000 */
[----:B------:R0:W2:Y:S02]  /*51c0*/  F2I.U32.TRUNC.NTZ R23, R8 ;  /* 0x0000000800177305 */ /* 0x0000a4000020f000 */
[----:B---34-:R-:W-:Y:S05]  /*51d0*/  @!P0 BRA `(.L_x_105) ;  /* 0x0000000000288947 */ /* 0x018fea0003800000 */
[----:B------:R-:W3:Y:S02]  /*51e0*/  LDC R9, c[0x0][0x634] ;  /* 0x00018d00ff097b82 */ /* 0x000ee40000000800 */
[----:B---3--:R-:W-:-:S05]  /*51f0*/  IADD3 R13, P0, R4, R9, RZ ;  /* 0x00000009040d7210 */ /* 0x008fca0007f1e0ff */
[----:B------:R-:W-:-:S04]  /*5200*/  IMAD.X R19, RZ, RZ, R5, P0 ;  /* 0x000000ffff137224 */ /* 0x000fc800000e0605 */
[----:B0-----:R-:W-:-:S04]  /*5210*/  IMAD.WIDE.U32 R8, R19, R16, RZ ;  /* 0x0000001013087225 */ /* 0x001fc800078e00ff */
[----:B------:R-:W-:-:S04]  /*5220*/  IMAD.WIDE.U32 R10, P0, R13, R17, R8 ;  /* 0x000000110d0a7225 */ /* 0x000fc80007800008 */
[----:B------:R-:W-:-:S04]  /*5230*/  IMAD.WIDE.U32 R8, R13, R16, RZ ;  /* 0x000000100d087225 */ /* 0x000fc800078e00ff */
[----:B------:R-:W-:Y:S01]  /*5240*/  IMAD.X R15, RZ, RZ, RZ, P0 ;  /* 0x000000ffff0f7224 */ /* 0x000fe200000e06ff */
[----:B------:R-:W-:Y:S01]  /*5250*/  IADD3 RZ, P0, R9, R10, RZ ;  /* 0x0000000a09ff7210 */ /* 0x000fe20007f1e0ff */
[----:B------:R-:W-:-:S04]  /*5260*/  IMAD.MOV.U32 R14, RZ, RZ, R11 ;  /* 0x000000ffff0e7224 */ /* 0x000fc800078e000b */
[----:B------:R-:W-:-:S08]  /*5270*/  IMAD.WIDE.U32.X R14, R19, R17, R14, P0 ;  /* 0x00000011130e7225 */ /* 0x000fd000000e040e */
.L_x_105:
[----:B------:R-:W3:Y:S01]  /*5280*/  LDC.64 R30, c[0x0][0x640] ;  /* 0x00019000ff1e7b82 */ /* 0x000ee20000000a00 */
[-C--:B------:R-:W-:Y:S01]  /*5290*/  SHF.R.U64 R73, R14, R18.reuse, R15 ;  /* 0x000000120e497219 */ /* 0x080fe2000000120f */
[----:B--2---:R-:W-:Y:S01]  /*52a0*/  IMAD.MOV R23, RZ, RZ, -R23 ;  /* 0x000000ffff177224 */ /* 0x004fe200078e0a17 */
[----:B0-----:R-:W-:Y:S01]  /*52b0*/  SHF.R.U32.HI R8, RZ, R18, R15 ;  /* 0x00000012ff087219 */ /* 0x001fe2000001160f */
[----:B------:R-:W-:Y:S01]  /*52c0*/  ULDC UR6, c[0x0][0x154] ;  /* 0x0000550000067ab9 */ /* 0x000fe20000000800 */
[----:B------:R-:W-:Y:S01]  /*52d0*/  IADD3 R11, P0, RZ, -R73, RZ ;  /* 0x80000049ff0b7210 */ /* 0x000fe20007f1e0ff */
[----:B------:R-:W-:Y:S02]  /*52e0*/  IMAD R23, R25, R23, R22 ;  /* 0x0000001719177224 */ /* 0x000fe400078e0216 */
[----:B------:R-:W0:Y:S01]  /*52f0*/  LDC R14, c[0x0][0x618] ;  /* 0x00018600ff0e7b82 */ /* 0x000e220000000800 */
[----:B------:R-:W-:Y:S02]  /*5300*/  IMAD.MOV.U32 R13, RZ, RZ, 0x1 ;  /* 0x00000001ff0d7424 */ /* 0x000fe400078e00ff */
[----:B------:R-:W-:-:S04]  /*5310*/  IMAD.X R9, RZ, RZ, ~R8, P0 ;  /* 0x000000ffff097224 */ /* 0x000fc800000e0e08 */
[-C--:B-1----:R-:W-:Y:S01]  /*5320*/  IMAD R10, R9, R20.reuse, RZ ;  /* 0x00000014090a7224 */ /* 0x082fe200078e02ff */
[----:B------:R-:W1:Y:S01]  /*5330*/  LDC R26, c[0x0][0x608] ;  /* 0x00018200ff1a7b82 */ /* 0x000e620000000800 */
[----:B------:R-:W-:-:S04]  /*5340*/  IMAD.WIDE.U32 R8, R11, R20, R4 ;  /* 0x000000140b087225 */ /* 0x000fc800078e0004 */
[----:B------:R-:W-:Y:S01]  /*5350*/  IMAD R11, R11, R21, R10 ;  /* 0x000000150b0b7224 */ /* 0x000fe200078e020a */
[----:B------:R-:W-:Y:S02]  /*5360*/  I2FP.F32.U32 R10, R24 ;  /* 0x00000018000a7245 */ /* 0x000fe40000201000 */
[----:B------:R-:W2:Y:S01]  /*5370*/  LDC R28, c[0x0][0x658] ;  /* 0x00019600ff1c7b82 */ /* 0x000ea20000000800 */
[----:B------:R-:W-:Y:S01]  /*5380*/  IMAD.IADD R9, R9, 0x1, R11 ;  /* 0x0000000109097824 */ /* 0x000fe200078e020b */
[----:B---3--:R-:W-:Y:S01]  /*5390*/  ISETP.NE.U32.AND P0, PT, R30, RZ, PT ;  /* 0x000000ff1e00720c */ /* 0x008fe20003f05070 */
[----:B------:R-:W-:Y:S01]  /*53a0*/  FMUL R10, R10, UR6 ;  /* 0x000000060a0a7c20 */ /* 0x000fe20008400000 */
[----:B------:R-:W-:Y:S02]  /*53b0*/  IMAD.MOV.U32 R11, RZ, RZ, -0x1 ;  /* 0xffffffffff0b7424 */ /* 0x000fe400078e00ff */
[----:B------:R-:W-:Y:S01]  /*53c0*/  ISETP.NE.AND.EX P0, PT, R31, RZ, PT, P0 ;  /* 0x000000ff1f00720c */ /* 0x000fe20003f05300 */
[----:B------:R3:W4:Y:S01]  /*53d0*/  F2I.U32.TRUNC.NTZ R19, R10 ;  /* 0x0000000a00137305 */ /* 0x000722000020f000 */
[----:B------:R-:W3:Y:S01]  /*53e0*/  LDC R21, c[0x0][0x148] ;  /* 0x00005200ff157b82 */ /* 0x000ee20000000800 */
[----:B0-----:R-:W-:-:S02]  /*53f0*/  SHF.R.U64 R18, R8, R14, R9 ;  /* 0x0000000e08127219 */ /* 0x001fc40000001209 */
[----:B------:R-:W-:-:S05]  /*5400*/  SHF.R.U32.HI R9, RZ, R14, R9 ;  /* 0x0000000eff097219 */ /* 0x000fca0000011609 */
[----:B------:R-:W0:Y:S01]  /*5410*/  LDC R22, c[0x0][0x600] ;  /* 0x00018000ff167b82 */ /* 0x000e220000000800 */
[-CC-:B-1----:R-:W-:Y:S02]  /*5420*/  SHF.R.U64 R16, R18, R26.reuse, R9.reuse ;  /* 0x0000001a12107219 */ /* 0x182fe40000001209 */
[----:B------:R-:W-:-:S05]  /*5430*/  SHF.R.U32.HI R9, RZ, R26, R9 ;  /* 0x0000001aff097219 */ /* 0x000fca0000011609 */
[----:B------:R-:W1:Y:S01]  /*5440*/  LDC R27, c[0x0][0x648] ;  /* 0x00019200ff1b7b82 */ /* 0x000e620000000800 */
[-CC-:B--2---:R-:W-:Y:S02]  /*5450*/  SHF.R.U64 R20, R16, R28.reuse, R9.reuse ;  /* 0x0000001c10147219 */ /* 0x184fe40000001209 */
[-C--:B------:R-:W-:Y:S02]  /*5460*/  SHF.L.U32 R11, R11, R28.reuse, RZ ;  /* 0x0000001c0b0b7219 */ /* 0x080fe400000006ff */
[-C--:B------:R-:W-:Y:S01]  /*5470*/  SHF.R.U32.HI R9, RZ, R28.reuse, R9 ;  /* 0x0000001cff097219 */ /* 0x080fe20000011609 */
[----:B------:R-:W-:Y:S01]  /*5480*/  IMAD.MOV.U32 R8, RZ, RZ, R20 ;  /* 0x000000ffff087224 */ /* 0x000fe200078e0014 */
[----:B------:R-:W-:Y:S01]  /*5490*/  SHF.L.U32 R26, R13, R28, RZ ;  /* 0x0000001c0d1a7219 */ /* 0x000fe200000006ff */
[----:B------:R-:W2:Y:S01]  /*54a0*/  LDC R29, c[0x0][0x638] ;  /* 0x00018e00ff1d7b82 */ /* 0x000ea20000000800 */
[----:B------:R-:W-:-:S07]  /*54b0*/  LOP3.LUT R25, RZ, R11, RZ, 0x33, !PT ;  /* 0x0000000bff197212 */ /* 0x000fce00078e33ff */
[----:B------:R-:W0:Y:S01]  /*54c0*/  LDC R32, c[0x0][0x610] ;  /* 0x00018400ff207b82 */ /* 0x000e220000000800 */
[----:B----4-:R-:W-:Y:S05]  /*54d0*/  @!P0 BRA `(.L_x_106) ;  /* 0x0000000000288947 */ /* 0x010fea0003800000 */
[----:B------:R-:W4:Y:S02]  /*54e0*/  LDC R13, c[0x0][0x64c] ;  /* 0x00019300ff0d7b82 */ /* 0x000f240000000800 */
[----:B----4-:R-:W-:-:S05]  /*54f0*/  IADD3 R13, P0, R20, R13, RZ ;  /* 0x0000000d140d7210 */ /* 0x010fca0007f1e0ff */
[----:B------:R-:W-:-:S04]  /*5500*/  IMAD.X R17, RZ, RZ, R9, P0 ;  /* 0x000000ffff117224 */ /* 0x000fc800000e0609 */
[----:B------:R-:W-:-:S04]  /*5510*/  IMAD.WIDE.U32 R8, R17, R30, RZ ;  /* 0x0000001e11087225 */ /* 0x000fc800078e00ff */
[----:B---3--:R-:W-:-:S04]  /*5520*/  IMAD.WIDE.U32 R10, P0, R13, R31, R8 ;  /* 0x0000001f0d0a7225 */ /* 0x008fc80007800008 */
[----:B------:R-:W-:-:S04]  /*5530*/  IMAD.WIDE.U32 R8, R13, R30, RZ ;  /* 0x0000001e0d087225 */ /* 0x000fc800078e00ff */
[----:B------:R-:W-:Y:S01]  /*5540*/  IMAD.X R15, RZ, RZ, RZ, P0 ;  /* 0x000000ffff0f7224 */ /* 0x000fe200000e06ff */
[----:B------:R-:W-:Y:S01]  /*5550*/  IADD3 RZ, P0, R9, R10, RZ ;  /* 0x0000000a09ff7210 */ /* 0x000fe20007f1e0ff */
[----:B------:R-:W-:-:S04]  /*5560*/  IMAD.MOV.U32 R14, RZ, RZ, R11 ;  /* 0x000000ffff0e7224 */ /* 0x000fc800078e000b */
[----:B------:R-:W-:-:S08]  /*5570*/  IMAD.WIDE.U32.X R8, R17, R31, R14, P0 ;  /* 0x0000001f11087225 */ /* 0x000fd000000e040e */
.L_x_106:
[----:B-1----:R-:W-:Y:S01]  /*5580*/  SHF.R.U64 R8, R8, R27, R9 ;  /* 0x0000001b08087219 */ /* 0x002fe20000001209 */
[----:B0-----:R-:W-:Y:S01]  /*5590*/  VIADD R13, R22, 0xffffffff ;  /* 0xffffffff160d7836 */ /* 0x001fe20000000000 */
[----:B------:R-:W-:Y:S01]  /*55a0*/  LOP3.LUT R11, R16, R25, RZ, 0xc0, !PT ;  /* 0x00000019100b7212 */ /* 0x000fe200078ec0ff */
[----:B------:R-:W-:Y:S02]  /*55b0*/  IMAD.MOV R19, RZ, RZ, -R19 ;  /* 0x000000ffff137224 */ /* 0x000fe400078e0a13 */
[----:B------:R-:W-:Y:S02]  /*55c0*/  IMAD.MOV R9, RZ, RZ, -R8 ;  /* 0x000000ffff097224 */ /* 0x000fe400078e0a08 */
[----:B------:R-:W-:Y:S01]  /*55d0*/  IMAD R26, R26, R8, R11 ;  /* 0x000000081a1a7224 */ /* 0x000fe200078e020b */
[----:B------:R-:W-:Y:S01]  /*55e0*/  LOP3.LUT R11, R18, R13, RZ, 0xc0, !PT ;  /* 0x0000000d120b7212 */ /* 0x000fe200078ec0ff */
[----:B---3--:R-:W-:Y:S02]  /*55f0*/  @P4 IMAD R23, R21, R19, R24 ;  /* 0x0000001315174224 */ /* 0x008fe400078e0218 */
[----:B--2---:R-:W-:-:S02]  /*5600*/  IMAD R8, R9, R29, R20 ;  /* 0x0000001d09087224 */ /* 0x004fc400078e0214 */
[----:B------:R-:W-:Y:S02]  /*5610*/  IMAD R26, R26, R32, R23 ;  /* 0x000000201a1a7224 */ /* 0x000fe400078e0217 */
[----:B------:R-:W-:Y:S02]  /*5620*/  IMAD R9, R8, R22, R11 ;  /* 0x0000001608097224 */ /* 0x000fe400078e020b */
[----:B------:R-:W-:-:S03]  /*5630*/  IMAD.MOV.U32 R10, RZ, RZ, 0x1 ;  /* 0x00000001ff0a7424 */ /* 0x000fc600078e00ff */
[----:B------:R-:W-:Y:S02]  /*5640*/  SEL R15, R9, R26, !P4 ;  /* 0x0000001a090f7207 */ /* 0x000fe40006000000 */
[----:B------:R-:W-:Y:S02]  /*5650*/  PRMT R8, R10, 0x7610, R8 ;  /* 0x000076100a087816 */ /* 0x000fe40000000008 */
[----:B------:R-:W-:-:S07]  /*5660*/  SEL R26, R26, R9, !P4 ;  /* 0x000000091a1a7207 */ /* 0x000fce0006000000 */
.L_x_104:
[----:B------:R-:W-:Y:S01]  /*5670*/  LOP3.LUT P0, RZ, R8, 0xff, RZ, 0xc0, !PT ;  /* 0x000000ff08ff7812 */ /* 0x000fe2000780c0ff */
[----:B------:R-:W-:-:S12]  /*5680*/  IMAD.MOV.U32 R71, RZ, RZ, R26 ;  /* 0x000000ffff477224 */ /* 0x000fd800078e001a */
[----:B------:R-:W-:Y:S05]  /*5690*/  @P0 BRA `(.L_x_107) ;  /* 0xffffffb800d00947 */ /* 0x000fea000383ffff */
[----:B------:R-:W-:Y:S05]  /*56a0*/  EXIT ;  /* 0x000000000000794d */ /* 0x000fea0003800000 */
.L_x_7:
[----:B0-----:R-:W-:Y:S01]  /*56b0*/  ULDC.64 UR4, c[0x0][0x650] ;  /* 0x0001940000047ab9 */ /* 0x001fe20000000a00 */
        /* <DEDUP_REMOVED lines=25> */
.L_x_109:
[----:B------:R-:W0:Y:S01]  /*5850*/  LDC.64 R28, c[0x0][0x640] ;  /* 0x00019000ff1c7b82 */ /* 0x000e220000000a00 */
[-CC-:B------:R-:W-:Y:S01]  /*5860*/  SHF.R.U64 R21, R16, R6.reuse, R17.reuse ;  /* 0x0000000610157219 */ /* 0x180fe20000001211 */
[----:B------:R-:W-:Y:S01]  /*5870*/  IMAD.MOV.U32 R31, RZ, RZ, 0x1 ;  /* 0x00000001ff1f7424 */ /* 0x000fe200078e00ff */
[----:B------:R-:W-:Y:S02]  /*5880*/  SHF.R.U32.HI R3, RZ, R6, R17 ;  /* 0x00000006ff037219 */ /* 0x000fe40000011611 */
[----:B------:R-:W-:-:S03]  /*5890*/  IADD3 R15, P0, RZ, -R21, RZ ;  /* 0x80000015ff0f7210 */ /* 0x000fc60007f1e0ff */
[----:B------:R-:W1:Y:S02]  /*58a0*/  LDC R14, c[0x0][0x618] ;  /* 0x00018600ff0e7b82 */ /* 0x000e640000000800 */
[----:B------:R-:W-:Y:S02]  /*58b0*/  IMAD.X R3, RZ, RZ, ~R3, P0 ;  /* 0x000000ffff037224 */ /* 0x000fe400000e0e03 */
[----:B------:R-:W-:-:S04]  /*58c0*/  IMAD.WIDE.U32 R12, R15, R22, R4 ;  /* 0x000000160f0c7225 */ /* 0x000fc800078e0004 */
[----:B------:R-:W2:Y:S01]  /*58d0*/  LDC R16, c[0x0][0x608] ;  /* 0x00018200ff107b82 */ /* 0x000ea20000000800 */
[----:B------:R-:W-:-:S04]  /*58e0*/  IMAD R6, R3, R22, RZ ;  /* 0x0000001603067224 */ /* 0x000fc800078e02ff */
[----:B------:R-:W-:-:S03]  /*58f0*/  IMAD R3, R15, R23, R6 ;  /* 0x000000170f037224 */ /* 0x000fc600078e0206 */
[----:B------:R-:W3:Y:S01]  /*5900*/  LDC R26, c[0x0][0x658] ;  /* 0x00019600ff1a7b82 */ /* 0x000ee20000000800 */
[----:B------:R-:W-:Y:S01]  /*5910*/  IMAD.IADD R3, R13, 0x1, R3 ;  /* 0x000000010d037824 */ /* 0x000fe200078e0203 */
[----:B0-----:R-:W-:Y:S01]  /*5920*/  ISETP.NE.U32.AND P0, PT, R28, RZ, PT ;  /* 0x000000ff1c00720c */ /* 0x001fe20003f05070 */
[----:B------:R-:W-:-:S03]  /*5930*/  IMAD.MOV.U32 R13, RZ, RZ, -0x1 ;  /* 0xffffffffff0d7424 */ /* 0x000fc600078e00ff */
        /* <DEDUP_REMOVED lines=25> */
.L_x_110:
[----:B-1----:R-:W-:Y:S01]  /*5ad0*/  SHF.R.U64 R6, R12, R25, R13 ;  /* 0x000000190c067219 */ /* 0x002fe2000000120d */
[----:B0-----:R-:W-:Y:S01]  /*5ae0*/  VIADD R13, R24, 0xffffffff ;  /* 0xffffffff180d7836 */ /* 0x001fe20000000000 */
[----:B------:R-:W-:Y:S01]  /*5af0*/  SHF.L.U32 R9, R31, R26, RZ ;  /* 0x0000001a1f097219 */ /* 0x000fe200000006ff */
[----:B------:R-:W-:Y:S01]  /*5b00*/  @P4 IMAD R10, R11, R20, R8 ;  /* 0x000000140b0a4224 */ /* 0x000fe200078e0208 */
[----:B------:R-:W-:Y:S01]  /*5b10*/  LOP3.LUT R3, R22, R33, RZ, 0xc0, !PT ;  /* 0x0000002116037212 */ /* 0x000fe200078ec0ff */
[----:B------:R-:W-:Y:S01]  /*5b20*/  IMAD.MOV R12, RZ, RZ, -R6 ;  /* 0x000000ffff0c7224 */ /* 0x000fe200078e0a06 */
[----:B------:R-:W-:Y:S01]  /*5b30*/  LOP3.LUT R18, R18, R13, RZ, 0xc0, !PT ;  /* 0x0000000d12127212 */ /* 0x000fe200078ec0ff */
[----:B------:R-:W-:Y:S02]  /*5b40*/  IMAD.MOV.U32 R8, RZ, RZ, 0x1 ;  /* 0x00000001ff087424 */ /* 0x000fe400078e00ff */
[----:B------:R-:W-:Y:S02]  /*5b50*/  IMAD R9, R9, R6, R3 ;  /* 0x0000000609097224 */ /* 0x000fe400078e0203 */
[----:B--2---:R-:W-:-:S02]  /*5b60*/  IMAD R3, R12, R27, R23 ;  /* 0x0000001b0c037224 */ /* 0x004fc400078e0217 */
[----:B---3--:R-:W-:Y:S02]  /*5b70*/  IMAD R6, R9, R30, R10 ;  /* 0x0000001e09067224 */ /* 0x008fe400078e020a */
[----:B------:R-:W-:Y:S01]  /*5b80*/  IMAD R9, R3, R24, R18 ;  /* 0x0000001803097224 */ /* 0x000fe200078e0212 */
[----:B------:R-:W-:Y:S01]  /*5b90*/  PRMT R3, R8, 0x7610, R3 ;  /* 0x0000761008037816 */ /* 0x000fe20000000003 */
[----:B------:R-:W-:-:S03]  /*5ba0*/  IMAD.MOV.U32 R16, RZ, RZ, R21 ;  /* 0x000000ffff107224 */ /* 0x000fc600078e0015 */
[----:B------:R-:W-:Y:S02]  /*5bb0*/  SEL R12, R9, R6, !P4 ;  /* 0x00000006090c7207 */ /* 0x000fe40006000000 */
[----:B------:R-:W-:-:S07]  /*5bc0*/  SEL R6, R6, R9, !P4 ;  /* 0x0000000906067207 */ /* 0x000fce0006000000 */
.L_x_108:
[----:B------:R-:W-:-:S08]  /*5bd0*/  NOP ;  /* 0x0000000000007918 */ /* 0x000fd00000000000 */
[----:B------:R-:W0:-:S00]  /*5be0*/  USETMAXREG.DEALLOC.CTAPOOL 0x28 ;  /* 0x00000028000079c8 */ /* 0x000e0000080e0500 */
[----:B0-----:R-:W-:-:S13]  /*5bf0*/  ISETP.NE.AND P0, PT, R7, RZ, PT ;  /* 0x000000ff0700720c */ /* 0x001fda0003f05270 */
[----:B------:R-:W-:Y:S05]  /*5c00*/  @P0 EXIT ;  /* 0x000000000000094d */ /* 0x000fea0003800000 */
[----:B------:R-:W-:Y:S01]  /*5c10*/  LOP3.LUT P0, RZ, R3, 0xff, RZ, 0xc0, !PT ;  /* 0x000000ff03ff7812 */ /* 0x000fe2000780c0ff */
[----:B------:R-:W-:Y:S02]  /*5c20*/  IMAD.MOV.U32 R11, RZ, RZ, 0x1 ;  /* 0x00000001ff0b7424 */ /* 0x000fe400078e00ff */
[----:B------:R-:W-:-:S10]  /*5c30*/  IMAD.MOV.U32 R15, RZ, RZ, RZ ;  /* 0x000000ffff0f7224 */ /* 0x000fd400078e00ff */
[----:B------:R-:W-:Y:S05]  /*5c40*/  @!P0 BRA `(.L_x_111) ;  /* 0x0000000c00748947 */ /* 0x000fea0003800000 */
[----:B------:R-:W0:Y:S01]  /*5c50*/  LDC R3, c[0x0][0x28c] ;  /* 0x0000a300ff037b82 */ /* 0x000e220000000800 */
[----:B------:R-:W-:Y:S01]  /*5c60*/  ULDC UR5, c[0x0][0x658] ;  /* 0x0001960000057ab9 */ /* 0x000fe20000000800 */
[----:B------:R-:W-:Y:S01]  /*5c70*/  UMOV UR11, 0xffffffff ;  /* 0xffffffff000b7882 */ /* 0x000fe20000000000 */
[----:B------:R-:W-:Y:S01]  /*5c80*/  UMOV UR16, 0x1 ;  /* 0x0000000100107882 */ /* 0x000fe20000000000 */
[----:B------:R-:W-:Y:S01]  /*5c90*/  USHF.L.U32 UR11, UR11, UR5, URZ ;  /* 0x000000050b0b7299 */ /* 0x000fe2000800063f */
[----:B------:R-:W-:Y:S01]  /*5ca0*/  BSSY B0, `(.L_x_111) ;  /* 0x00000d7000007945 */ /* 0x000fe20003800000 */
[----:B------:R-:W-:Y:S01]  /*5cb0*/  ULDC UR9, c[0x0][0xc] ;  /* 0x0000030000097ab9 */ /* 0x000fe20000000800 */
[----:B------:R-:W-:Y:S01]  /*5cc0*/  ULDC UR12, c[0x0][0x10] ;  /* 0x00000400000c7ab9 */ /* 0x000fe20000000800 */
[----:B------:R-:W1:Y:S01]  /*5cd0*/  S2UR UR8, SR_CgaCtaId ;  /* 0x00000000000879c3 */ /* 0x000e620000008800 */
[----:B------:R-:W-:Y:S01]  /*5ce0*/  ULOP3.LUT UR13, URZ, UR11, URZ, 0x33, !UPT ;  /* 0x0000000b3f0d7292 */ /* 0x000fe2000f8e333f */
[----:B------:R-:W-:Y:S01]  /*5cf0*/  IMAD.MOV.U32 R13, RZ, RZ, 0x1 ;  /* 0x00000001ff0d7424 */ /* 0x000fe200078e00ff */
[----:B------:R-:W-:Y:S01]  /*5d00*/  LOP3.LUT R14, R2, 0x2, RZ, 0xfc, !PT ;  /* 0x00000002020e7812 */ /* 0x000fe200078efcff */
[----:B------:R-:W-:Y:S01]  /*5d10*/  IMAD.MOV.U32 R11, RZ, RZ, 0x1 ;  /* 0x00000001ff0b7424 */ /* 0x000fe200078e00ff */
[----:B------:R-:W-:Y:S01]  /*5d20*/  ULDC UR4, c[0x0][0x600] ;  /* 0x0001800000047ab9 */ /* 0x000fe20000000800 */
[----:B------:R-:W-:Y:S01]  /*5d30*/  IMAD.MOV.U32 R15, RZ, RZ, RZ ;  /* 0x000000ffff0f7224 */ /* 0x000fe200078e00ff */
[----:B------:R-:W-:Y:S01]  /*5d40*/  UMOV UR15, 0x5 ;  /* 0x00000005000f7882 */ /* 0x000fe20000000000 */
[----:B------:R-:W-:-:S02]  /*5d50*/  UIADD3 UR4, UR4, -0x1, URZ ;  /* 0xffffffff04047890 */ /* 0x000fc4000fffe03f */
[----:B------:R-:W-:Y:S01]  /*5d60*/  USHF.L.U32 UR5, UR16, UR5, URZ ;  /* 0x0000000510057299 */ /* 0x000fe2000800063f */
[----:B------:R-:W-:Y:S01]  /*5d70*/  ULDC.64 UR28, c[0x0][0x198] ;  /* 0x00006600001c7ab9 */ /* 0x000fe20000000a00 */
[----:B0-----:R-:W-:-:S05]  /*5d80*/  VIADD R3, R3, 0x7f ;  /* 0x0000007f03037836 */ /* 0x001fca0000000000 */
[----:B------:R-:W-:Y:S01]  /*5d90*/  SHF.R.S32.HI R8, RZ, 0x1f, R3 ;  /* 0x0000001fff087819 */ /* 0x000fe20000011403 */
[----:B-1----:R-:W-:-:S03]  /*5da0*/  ULOP3.LUT UR10, UR8, 0x1, URZ, 0xc0, !UPT ;  /* 0x00000001080a7892 */ /* 0x002fc6000f8ec03f */
[----:B------:R-:W-:Y:S01]  /*5db0*/  LEA.HI R8, R8, R3, RZ, 0x7 ;  /* 0x0000000308087211 */ /* 0x000fe200078f38ff */
[----:B------:R-:W-:Y:S02]  /*5dc0*/  USHF.R.U32.HI UR27, URZ, 0x1, UR8 ;  /* 0x000000013f1b7899 */ /* 0x000fe40008011608 */
[----:B------:R-:W-:Y:S01]  /*5dd0*/  USHF.L.U32 UR6, UR8, 0x5, URZ ;  /* 0x0000000508067899 */ /* 0x000fe2000800063f */
[----:B------:R-:W-:Y:S01]  /*5de0*/  SHF.R.S32.HI R10, RZ, 0x7, R8 ;  /* 0x00000007ff0a7819 */ /* 0x000fe20000011408 */
[----:B------:R-:W-:Y:S02]  /*5df0*/  USHF.L.U32 UR7, UR8, 0xc, URZ ;  /* 0x0000000c08077899 */ /* 0x000fe4000800063f */
[----:B------:R-:W-:Y:S02]  /*5e00*/  ULOP3.LUT UR8, UR8, 0xfffffffe, URZ, 0xc0, !UPT ;  /* 0xfffffffe08087892 */ /* 0x000fe4000f8ec03f */
[----:B------:R-:W-:Y:S01]  /*5e10*/  UISETP.GT.U32.AND UP0, UPT, UR10, 0xffff, UPT ;  /* 0x0000ffff0a00788c */ /* 0x000fe2000bf04070 */
[----:B------:R-:W-:Y:S01]  /*5e20*/  VIADD R3, R10, 0x1 ;  /* 0x000000010a037836 */ /* 0x000fe20000000000 */
[----:B------:R-:W-:-:S02]  /*5e30*/  USHF.L.U32 UR14, UR16, UR8, URZ ;  /* 0x00000008100e7299 */ /* 0x000fc4000800063f */
[----:B------:R-:W-:Y:S02]  /*5e40*/  ULOP3.LUT UR11, UR8, 0x1, URZ, 0xfc, !UPT ;  /* 0x00000001080b7892 */ /* 0x000fe4000f8efc3f */
[----:B------:R-:W-:Y:S02]  /*5e50*/  UIMAD.WIDE.U32 UR8, UR9, UR12, URZ ;  /* 0x0000000c090872a5 */ /* 0x000fe4000f8e003f */
[----:B------:R-:W-:Y:S01]  /*5e60*/  USEL UR10, UR10, 0xffff, !UP0 ;  /* 0x0000ffff0a0a7887 */ /* 0x000fe2000c000000 */
[----:B------:R-:W-:Y:S01]  /*5e70*/  ULDC UR12, c[0x0][0x14] ;  /* 0x00000500000c7ab9 */ /* 0x000fe20000000800 */
[----:B------:R-:W-:Y:S02]  /*5e80*/  USHF.L.U32 UR11, UR16, UR11, URZ ;  /* 0x0000000b100b7299 */ /* 0x000fe4000800063f */
[----:B------:R-:W-:Y:S02]  /*5e90*/  UIMAD.WIDE.U32 UR24, UR8, UR12, URZ ;  /* 0x0000000c081872a5 */ /* 0x000fe4000f8e003f */
[----:B------:R-:W-:-:S02]  /*5ea0*/  UIMAD UR21, UR9, UR12, URZ ;  /* 0x0000000c091572a4 */ /* 0x000fc4000f8e023f */
[----:B------:R-:W-:Y:S02]  /*5eb0*/  ULOP3.LUT UR10, UR10, 0xffff, URZ, 0xc0, !UPT ;  /* 0x0000ffff0a0a7892 */ /* 0x000fe4000f8ec03f */
[----:B------:R-:W-:Y:S02]  /*5ec0*/  ULOP3.LUT UR6, UR6, 0x20, URZ, 0xc0, !UPT ;  /* 0x0000002006067892 */ /* 0x000fe4000f8ec03f */
[----:B------:R-:W-:Y:S02]  /*5ed0*/  ULOP3.LUT UR7, UR7, 0x1000, URZ, 0xc0, !UPT ;  /* 0x0000100007077892 */ /* 0x000fe4000f8ec03f */
[----:B------:R-:W-:Y:S02]  /*5ee0*/  ULOP3.LUT UR14, UR14, UR11, URZ, 0xfc, !UPT ;  /* 0x0000000b0e0e7292 */ /* 0x000fe4000f8efc3f */
[----:B------:R-:W-:Y:S02]  /*5ef0*/  UIADD3 UR21, UR25, UR21, URZ ;  /* 0x0000001519157290 */ /* 0x000fe4000fffe03f */
[----:B------:R-:W-:-:S12]  /*5f00*/  USHF.L.U32 UR15, UR15, UR10, URZ ;  /* 0x0000000a0f0f7299 */ /* 0x000fd8000800063f */
.L_x_122:
[----:B------:R-:W-:-:S03]  /*5f10*/  UMOV UR8, 0xffffffff ;  /* 0xffffffff00087882 */ /* 0x000fc60000000000 */
[----:B------:R-:W-:Y:S05]  /*5f20*/  BRA.DIV UR8, `(.L_x_112) ;  /* 0x0000000e08d07947 */ /* 0x000fea000b800000 */
[----:B------:R-:W-:-:S13]  /*5f30*/  ELECT P0, URZ, PT ;  /* 0x00000000003f782f */ /* 0x000fda0003800000 */
.L_x_134:
[----:B------:R-:W0:Y:S01]  /*5f40*/  LDC R7, c[0x0][0x28c] ;  /* 0x0000a300ff077b82 */ /* 0x000e220000000800 */
[----:B------:R-:W-:Y:S01]  /*5f50*/  BSSY B1, `(.L_x_113) ;  /* 0x000003b000017945 */ /* 0x000fe20003800000 */
[----:B0-----:R-:W-:-:S13]  /*5f60*/  ISETP.LT.OR P0, PT, R7, 0x1, !P0 ;  /* 0x000000010700780c */ /* 0x001fda0004701670 */
[----:B------:R-:W-:Y:S05]  /*5f70*/  @P0 BRA `(.L_x_114) ;  /* 0x0000000000e00947 */ /* 0x000fea0003800000 */
[----:B------:R-:W-:Y:S01]  /*5f80*/  LEA R9, R6, UR27, 0x1 ;  /* 0x0000001b06097c11 */ /* 0x000fe2000f8e08ff */
[----:B------:R-:W-:Y:S01]  /*5f90*/  IMAD.MOV.U32 R21, RZ, RZ, RZ ;  /* 0x000000ffff157224 */ /* 0x000fe200078e00ff */
[----:B------:R-:W-:Y:S01]  /*5fa0*/  LEA R17, R12, UR6, 0x6 ;  /* 0x000000060c117c11 */ /* 0x000fe2000f8e30ff */
[----:B------:R-:W-:Y:S02]  /*5fb0*/  IMAD.MOV.U32 R6, RZ, RZ, R3 ;  /* 0x000000ffff067224 */ /* 0x000fe400078e0003 */
[----:B------:R-:W-:Y:S02]  /*5fc0*/  IMAD.MOV.U32 R7, RZ, RZ, R11 ;  /* 0x000000ffff077224 */ /* 0x000fe400078e000b */
[----:B------:R-:W-:Y:S02]  /*5fd0*/  IMAD.MOV.U32 R8, RZ, RZ, R15 ;  /* 0x000000ffff087224 */ /* 0x000fe400078e000f */
[----:B------:R-:W-:-:S07]  /*5fe0*/  IMAD.SHL.U32 R18, R9, 0x40, RZ ;  /* 0x0000004009127824 */ /* 0x000fce00078e00ff */
.L_x_117:
[----:B------:R-:W0:Y:S01]  /*5ff0*/  S2R R12, SR_CgaCtaId ;  /* 0x00000000000c7919 */ /* 0x000e220000008800 */
[----:B------:R-:W-:Y:S02]  /*6000*/  MOV R9, 0x400 ;  /* 0x0000040000097802 */ /* 0x000fe40000000f00 */
[----:B------:R-:W-:Y:S02]  /*6010*/  LOP3.LUT P1, RZ, R0, 0x7f, RZ, 0xc0, !PT ;  /* 0x0000007f00ff7812 */ /* 0x000fe4000782c0ff */
[----:B0-----:R-:W-:Y:S02]  /*6020*/  LEA R19, R12, R9, 0x18 ;  /* 0x000000090c137211 */ /* 0x001fe400078ec0ff */
[----:B------:R-:W-:-:S09]  /*6030*/  SHF.L.U32 R9, R7, 0x1f, RZ ;  /* 0x0000001f07097819 */ /* 0x000fd200000006ff */
[----:B------:R-:W0:Y:S01]  /*6040*/  @!P1 LDC R12, c[0x0][0x500] ;  /* 0x00014000ff0c9b82 */ /* 0x000e220000000800 */
[----:B------:R-:W-:-:S04]  /*6050*/  IMAD R20, R8, 0x8, R19 ;  /* 0x0000000808147824 */ /* 0x000fc800078e0213 */
[----:B------:R-:W1:Y:S02]  /*6060*/  SYNCS.PHASECHK.TRANS64.TRYWAIT P0, [R20+URZ+0x28], R9 ;  /* 0x00002809140075a7 */ /* 0x000e64000800017f */
[----:B-1----:R-:W-:Y:S05]  /*6070*/  @!P0 BRA `(.L_x_115) ;  /* 0x0000000c009c8947 */ /* 0x002fea0003800000 */
.L_x_135:
[----:B-1----:R-:W-:Y:S01]  /*6080*/  PRMT R9, R14, 0x9910, RZ ;  /* 0x000099100e097816 */ /* 0x002fe200000000ff */
[----:B0-----:R0:W-:Y:S03]  /*6090*/  @!P1 SYNCS.ARRIVE.TRANS64 RZ, [R20+URZ], R12 ;  /* 0x0000000c14ff99a7 */ /* 0x0011e6000800003f */
[----:B------:R-:W-:-:S13]  /*60a0*/  ISETP.NE.AND P0, PT, R9, 0x2, PT ;  /* 0x000000020900780c */ /* 0x000fda0003f05270 */
[----:B0-----:R-:W-:Y:S05]  /*60b0*/  @P0 BRA `(.L_x_116) ;  /* 0x0000000000040947 */ /* 0x001fea0003800000 */
[----:B------:R-:W-:Y:S01]  /*60c0*/  BPT.TRAP 0x1 ;  /* 0x000000040000795c */ /* 0x000fe20000300000 */
.L_x_116:
[----:B------:R-:W-:Y:S01]  /*60d0*/  LEA R9, R8, UR27, 0x1 ;  /* 0x0000001b08097c11 */ /* 0x000fe2000f8e08ff */
[----:B------:R-:W-:Y:S01]  /*60e0*/  VIADD R6, R6, 0xffffffff ;  /* 0xffffffff06067836 */ /* 0x000fe20000000000 */
[----:B------:R-:W-:Y:S01]  /*60f0*/  R2UR UR11, R8 ;  /* 0x00000000080b72ca */ /* 0x000fe200000e0000 */
[----:B------:R-:W-:Y:S01]  /*6100*/  UIADD3 UR16, UP0, UR28, 0xf0, URZ ;  /* 0x000000f01c107890 */ /* 0x000fe2000ff1e03f */
[----:B------:R-:W-:Y:S01]  /*6110*/  R2UR UR22, R19 ;  /* 0x00000000131672ca */ /* 0x000fe200000e0000 */
[----:B------:R-:W-:Y:S01]  /*6120*/  IMAD.U32 R9, R9, 0x2000, R19 ;  /* 0x0000200009097824 */ /* 0x000fe200078e0013 */
[----:B------:R-:W-:Y:S01]  /*6130*/  R2UR UR23, R18 ;  /* 0x00000000121772ca */ /* 0x000fe200000e0000 */
[----:B------:R-:W-:Y:S01]  /*6140*/  UIADD3 UR32, UP1, UR28, 0x1f0, URZ ;  /* 0x000001f01c207890 */ /* 0x000fe2000ff3e03f */
[----:B------:R-:W-:Y:S01]  /*6150*/  R2UR UR9, R20 ;  /* 0x00000000140972ca */ /* 0x000fe200000e0000 */
[----:B------:R-:W-:Y:S01]  /*6160*/  UIADD3.X UR17, URZ, UR29, URZ, UP0, !UPT ;  /* 0x0000001d3f117290 */ /* 0x000fe200087fe43f */
[----:B------:R-:W-:Y:S01]  /*6170*/  R2UR UR8, R9 ;  /* 0x00000000090872ca */ /* 0x000fe200000e0000 */
[----:B------:R-:W-:Y:S01]  /*6180*/  UPRMT UR20, URZ, 0x5410, UR15 ;  /* 0x000054103f147896 */ /* 0x000fe2000800000f */
[----:B------:R-:W-:Y:S01]  /*6190*/  R2UR UR10, R21 ;  /* 0x00000000150a72ca */ /* 0x000fe200000e0000 */
[----:B------:R-:W-:Y:S01]  /*61a0*/  VIADD R8, R8, 0x1 ;  /* 0x0000000108087836 */ /* 0x000fe20000000000 */
[----:B------:R-:W-:Y:S01]  /*61b0*/  R2UR UR12, R16 ;  /* 0x00000000100c72ca */ /* 0x000fe200000e0000 */
[----:B------:R-:W-:Y:S01]  /*61c0*/  ULEA UR11, UR11, UR7, 0xd ;  /* 0x000000070b0b7291 */ /* 0x000fe2000f8e683f */
[----:B------:R-:W-:Y:S01]  /*61d0*/  R2UR UR26, R17 ;  /* 0x00000000111a72ca */ /* 0x000fe200000e0000 */
[----:B------:R-:W-:Y:S01]  /*61e0*/  UPRMT UR30, URZ, 0x5410, UR14 ;  /* 0x000054103f1e7896 */ /* 0x000fe2000800000e */
[----:B------:R-:W-:Y:S01]  /*61f0*/  ISETP.GT.AND P1, PT, R6, 0x1, PT ;  /* 0x000000010600780c */ /* 0x000fe20003f24270 */
[----:B------:R-:W-:Y:S01]  /*6200*/  UIADD3 UR22, UR22, 0x14100, UR11 ;  /* 0x0001410016167890 */ /* 0x000fe2000fffe00b */
[----:B------:R-:W-:Y:S01]  /*6210*/  ISETP.NE.AND P0, PT, R8, 0x5, PT ;  /* 0x000000050800780c */ /* 0x000fe20003f05270 */
[----:B------:R-:W-:Y:S01]  /*6220*/  UIADD3.X UR33, URZ, UR29, URZ, UP1, !UPT ;  /* 0x0000001d3f217290 */ /* 0x000fe20008ffe43f */
[----:B------:R-:W-:Y:S01]  /*6230*/  VIADD R21, R21, 0x80 ;  /* 0x0000008015157836 */ /* 0x000fe20000000000 */
[----:B------:R-:W-:Y:S01]  /*6240*/  UIADD3 UR8, UR8, 0x100, URZ ;  /* 0x0000010008087890 */ /* 0x000fe2000fffe03f */
[----:B------:R-:W-:Y:S01]  /*6250*/  SEL R12, RZ, 0x1, P0 ;  /* 0x00000001ff0c7807 */ /* 0x000fe20000000000 */
[----:B------:R-:W-:Y:S01]  /*6260*/  UMOV UR18, 0x0 ;  /* 0x0000000000127882 */ /* 0x000fe20000000000 */
[----:B------:R-:W-:Y:S01]  /*6270*/  UMOV UR19, 0x10000000 ;  /* 0x1000000000137882 */ /* 0x000fe20000000000 */
[----:B------:R-:W-:Y:S01]  /*6280*/  UMOV UR11, UR23 ;  /* 0x00000017000b7c82 */ /* 0x000fe20008000000 */
[----:B------:R-:W-:-:S02]  /*6290*/  LOP3.LUT R7, R7, R12, RZ, 0x3c, !PT ;  /* 0x0000000c07077212 */ /* 0x000fc400078e3cff */
[----:B------:R-:W-:Y:S02]  /*62a0*/  SEL R8, R8, RZ, P0 ;  /* 0x000000ff08087207 */ /* 0x000fe40000000000 */
[----:B------:R0:W-:Y:S02]  /*62b0*/  UTMALDG.3D.MULTICAST [UR8], [UR16], UR20, desc[UR18] ;  /* 0x00001208100073b4 */ /* 0x0001e40008011814 */
[----:B0-----:R-:W-:Y:S01]  /*62c0*/  UMOV UR8, UR22 ;  /* 0x0000001600087c82 */ /* 0x001fe20008000000 */
[----:B------:R-:W-:Y:S02]  /*62d0*/  UMOV UR11, UR26 ;  /* 0x0000001a000b7c82 */ /* 0x000fe40008000000 */
[----:B------:R0:W-:Y:S02]  /*62e0*/  UTMALDG.3D.MULTICAST [UR8], [UR32], UR30, desc[UR18] ;  /* 0x00001208200073b4 */ /* 0x0001e4000801181e */
[----:B0-----:R-:W-:Y:S05]  /*62f0*/  @P1 BRA `(.L_x_117) ;  /* 0xfffffffc003c1947 */ /* 0x001fea000383ffff */
.L_x_114:
[----:B------:R-:W-:Y:S05]  /*6300*/  BSYNC B1 ;  /* 0x0000000000017941 */ /* 0x000fea0003800000 */
.L_x_113:
[----:B------:R-:W-:Y:S01]  /*6310*/  LOP3.LUT P1, RZ, R13, 0xff, RZ, 0xc0, !PT ;  /* 0x000000ff0dff7812 */ /* 0x000fe2000782c0ff */
[C---:B------:R-:W-:Y:S01]  /*6320*/  IMAD.IADD R15, R10.reuse, 0x1, R15 ;  /* 0x000000010a0f7824 */ /* 0x040fe200078e020f */
[----:B------:R-:W-:Y:S01]  /*6330*/  ULDC.64 UR8, c[0x0][0x650] ;  /* 0x0001940000087ab9 */ /* 0x000fe20000000a00 */
[C---:B------:R-:W-:Y:S01]  /*6340*/  ISETP.GE.U32.AND P2, PT, R10.reuse, 0x5, PT ;  /* 0x000000050a00780c */ /* 0x040fe20003f46070 */
[----:B------:R-:W-:Y:S01]  /*6350*/  BSSY B1, `(.L_x_118) ;  /* 0x0000069000017945 */ /* 0x000fe20003800000 */
[----:B------:R-:W-:Y:S01]  /*6360*/  IMAD.MOV.U32 R12, RZ, RZ, -0x1 ;  /* 0xffffffffff0c7424 */ /* 0x000fe200078e00ff */
[----:B------:R-:W-:Y:S01]  /*6370*/  ISETP.GT.U32.AND P0, PT, R15, 0x4, PT ;  /* 0x000000040f00780c */ /* 0x000fe20003f04070 */
[----:B------:R-:W-:Y:S01]  /*6380*/  IMAD.MOV.U32 R16, RZ, RZ, -0x1 ;  /* 0xffffffffff107424 */ /* 0x000fe200078e00ff */
[----:B------:R-:W-:Y:S02]  /*6390*/  PRMT R13, RZ, 0x7610, R13 ;  /* 0x00007610ff0d7816 */ /* 0x000fe4000000000d */
[----:B------:R-:W-:-:S03]  /*63a0*/  ISETP.LT.U32.AND P0, PT, R10, 0x5, P0 ;  /* 0x000000050a00780c */ /* 0x000fc60000701070 */
[----:B------:R-:W0:Y:S01]  /*63b0*/  @P1 S2R R7, SR_CgaCtaId ;  /* 0x0000000000071919 */ /* 0x000e220000008800 */
[----:B------:R-:W-:-:S04]  /*63c0*/  @P1 MOV R6, 0x400 ;  /* 0x0000040000061802 */ /* 0x000fc80000000f00 */
[----:B0-----:R-:W-:Y:S01]  /*63d0*/  @P1 LEA R8, R7, R6, 0x18 ;  /* 0x0000000607081211 */ /* 0x001fe200078ec0ff */
[----:B------:R-:W-:Y:S01]  /*63e0*/  IMAD.WIDE.U32 R6, R15, -0x33333333, RZ ;  /* 0xcccccccd0f067825 */ /* 0x000fe200078e00ff */
[----:B------:R-:W-:Y:S02]  /*63f0*/  SEL R6, RZ, 0x1, !P0 ;  /* 0x00000001ff067807 */ /* 0x000fe40004000000 */
[----:B------:R0:W-:Y:S01]  /*6400*/  @P1 SYNCS.ARRIVE.TRANS64.A1T0 RZ, [R8+URZ+0x68], RZ ;  /* 0x000068ff08ff19a7 */ /* 0x0001e2000810003f */
[----:B------:R-:W-:Y:S02]  /*6410*/  IADD3 R4, P1, R4, UR24, RZ ;  /* 0x0000001804047c10 */ /* 0x000fe4000ff3e0ff */
[----:B------:R-:W-:Y:S01]  /*6420*/  LOP3.LUT R11, R11, R6, RZ, 0x3c, !PT ;  /* 0x000000060b0b7212 */ /* 0x000fe200078e3cff */
[----:B------:R-:W-:Y:S01]  /*6430*/  IMAD.MOV.U32 R6, RZ, RZ, -0x1 ;  /* 0xffffffffff067424 */ /* 0x000fe200078e00ff */
[----:B------:R-:W-:Y:S02]  /*6440*/  IADD3.X R5, R5, UR21, RZ, P1, !PT ;  /* 0x0000001505057c10 */ /* 0x000fe40008ffe4ff */
[----:B------:R-:W-:-:S02]  /*6450*/  ISETP.GE.U32.AND P0, PT, R4, UR8, PT ;  /* 0x0000000804007c0c */ /* 0x000fc4000bf06070 */
[----:B0-----:R-:W-:Y:S02]  /*6460*/  SHF.R.U32.HI R8, RZ, 0x2, R7 ;  /* 0x00000002ff087819 */ /* 0x001fe40000011607 */
[----:B------:R-:W-:Y:S02]  /*6470*/  ISETP.GE.U32.AND.EX P0, PT, R5, UR9, PT, P0 ;  /* 0x0000000905007c0c */ /* 0x000fe4000bf06100 */
[----:B------:R-:W-:Y:S01]  /*6480*/  @P2 LOP3.LUT R11, R11, 0x1, R8, 0x78, !PT ;  /* 0x000000010b0b2812 */ /* 0x000fe200078e7808 */
[----:B------:R-:W-:Y:S01]  /*6490*/  IMAD R15, R8, -0x5, R15 ;  /* 0xfffffffb080f7824 */ /* 0x000fe200078e020f */
[----:B------:R-:W-:-:S09]  /*64a0*/  PRMT R7, RZ, 0x7610, R7 ;  /* 0x00007610ff077816 */ /* 0x000fd20000000007 */
[----:B------:R-:W-:Y:S05]  /*64b0*/  @P0 BRA `(.L_x_119) ;  /* 0x0000000400480947 */ /* 0x000fea0003800000 */
[----:B------:R-:W0:Y:S01]  /*64c0*/  S2R R17, SR_CTAID.X ;  /* 0x0000000000117919 */ /* 0x000e220000002500 */
[----:B------:R-:W-:Y:S01]  /*64d0*/  ULDC.64 UR8, c[0x0][0x628] ;  /* 0x00018a0000087ab9 */ /* 0x000fe20000000a00 */
[----:B------:R-:W1:Y:S01]  /*64e0*/  LDC R18, c[0x0][0x144] ;  /* 0x00005100ff127b82 */ /* 0x000e620000000800 */
[----:B------:R-:W-:Y:S01]  /*64f0*/  ISETP.NE.U32.AND P0, PT, RZ, UR8, PT ;  /* 0x00000008ff007c0c */ /* 0x000fe2000bf05070 */
[----:B------:R-:W2:Y:S01]  /*6500*/  S2R R12, SR_CTAID.Y ;  /* 0x00000000000c7919 */ /* 0x000ea20000002600 */
[----:B------:R-:W-:Y:S01]  /*6510*/  ULDC UR10, c[0x0][0x150] ;  /* 0x00005400000a7ab9 */ /* 0x000fe20000000800 */
[----:B------:R-:W-:Y:S01]  /*6520*/  ULDC UR11, c[0x0][0x630] ;  /* 0x00018c00000b7ab9 */ /* 0x000fe20000000800 */
[----:B------:R-:W-:Y:S01]  /*6530*/  ISETP.NE.AND.EX P0, PT, RZ, UR9, PT, P0 ;  /* 0x00000009ff007c0c */ /* 0x000fe2000bf05300 */
[----:B------:R-:W-:Y:S01]  /*6540*/  IMAD.MOV.U32 R6, RZ, RZ, R4 ;  /* 0x000000ffff067224 */ /* 0x000fe200078e0004 */
[----:B0-----:R-:W-:-:S05]  /*6550*/  I2FP.F32.U32 R7, R17 ;  /* 0x0000001100077245 */ /* 0x001fca0000201000 */
[----:B------:R-:W-:Y:S01]  /*6560*/  FMUL R20, R7, UR10 ;  /* 0x0000000a07147c20 */ /* 0x000fe20008400000 */
[----:B------:R-:W-:-:S05]  /*6570*/  IMAD.MOV.U32 R7, RZ, RZ, R5 ;  /* 0x000000ffff077224 */ /* 0x000fca00078e0005 */
[----:B--2---:R-:W-:Y:S05]  /*6580*/  @!P0 BRA `(.L_x_120) ;  /* 0x0000000000288947 */ /* 0x004fea0003800000 */
[----:B------:R-:W-:Y:S02]  /*6590*/  ULDC UR10, c[0x0][0x634] ;  /* 0x00018d00000a7ab9 */ /* 0x000fe40000000800 */
[----:B------:R-:W-:-:S05]  /*65a0*/  IADD3 R7, P0, R4, UR10, RZ ;  /* 0x0000000a04077c10 */ /* 0x000fca000ff1e0ff */
[----:B------:R-:W-:-:S04]  /*65b0*/  IMAD.X R19, RZ, RZ, R5, P0 ;  /* 0x000000ffff137224 */ /* 0x000fc800000e0605 */
[----:B------:R-:W-:-:S04]  /*65c0*/  IMAD.WIDE.U32 R8, R19, UR8, RZ ;  /* 0x0000000813087c25 */ /* 0x000fc8000f8e00ff */
[----:B------:R-:W-:-:S04]  /*65d0*/  IMAD.WIDE.U32 R8, P0, R7, UR9, R8 ;  /* 0x0000000907087c25 */ /* 0x000fc8000f800008 */
[----:B------:R-:W-:-:S04]  /*65e0*/  IMAD.WIDE.U32 R6, R7, UR8, RZ ;  /* 0x0000000807067c25 */ /* 0x000fc8000f8e00ff */
[----:B------:R-:W-:Y:S01]  /*65f0*/  IMAD.MOV.U32 R6, RZ, RZ, R9 ;  /* 0x000000ffff067224 */ /* 0x000fe200078e0009 */
[----:B------:R-:W-:Y:S01]  /*6600*/  IADD3 RZ, P1, R7, R8, RZ ;  /* 0x0000000807ff7210 */ /* 0x000fe20007f3e0ff */
[----:B------:R-:W-:-:S04]  /*6610*/  IMAD.X R7, RZ, RZ, RZ, P0 ;  /* 0x000000ffff077224 */ /* 0x000fc800000e06ff */
[----:B------:R-:W-:-:S08]  /*6620*/  IMAD.WIDE.U32.X R6, R19, UR9, R6, P1 ;  /* 0x0000000913067c25 */ /* 0x000fd000088e0406 */
.L_x_120:
[--C-:B------:R-:W-:Y:S01]  /*6630*/  SHF.R.U64 R16, R6, UR11, R7.reuse ;  /* 0x0000000b06107c19 */ /* 0x100fe20008001207 */
[----:B------:R-:W0:Y:S01]  /*6640*/  F2I.U32.TRUNC.NTZ R20, R20 ;  /* 0x0000001400147305 */ /* 0x000e22000020f000 */
[----:B------:R-:W-:Y:S01]  /*6650*/  SHF.R.U32.HI R6, RZ, UR11, R7 ;  /* 0x0000000bff067c19 */ /* 0x000fe20008011607 */
[----:B------:R-:W-:Y:S01]  /*6660*/  ULDC.64 UR8, c[0x0][0x620] ;  /* 0x0001880000087ab9 */ /* 0x000fe20000000a00 */
[----:B------:R-:W-:Y:S01]  /*6670*/  IADD3 R9, P0, RZ, -R16, RZ ;  /* 0x80000010ff097210 */ /* 0x000fe20007f1e0ff */
[----:B------:R-:W-:Y:S01]  /*6680*/  ULDC.64 UR10, c[0x0][0x640] ;  /* 0x00019000000a7ab9 */ /* 0x000fe20000000a00 */
[----:B------:R-:W2:Y:S03]  /*6690*/  LDC R21, c[0x0][0x148] ;  /* 0x00005200ff157b82 */ /* 0x000ea60000000800 */
[----:B------:R-:W-:Y:S01]  /*66a0*/  IMAD.X R6, RZ, RZ, ~R6, P0 ;  /* 0x000000ffff067224 */ /* 0x000fe200000e0e06 */
[----:B------:R-:W-:-:S03]  /*66b0*/  ISETP.NE.U32.AND P0, PT, RZ, UR10, PT ;  /* 0x0000000aff007c0c */ /* 0x000fc6000bf05070 */
[----:B------:R-:W-:Y:S01]  /*66c0*/  IMAD R8, R6, UR8, RZ ;  /* 0x0000000806087c24 */ /* 0x000fe2000f8e02ff */
[----:B------:R-:W-:Y:S01]  /*66d0*/  ISETP.NE.AND.EX P0, PT, RZ, UR11, PT, P0 ;  /* 0x0000000bff007c0c */ /* 0x000fe2000bf05300 */
[----:B------:R-:W-:Y:S01]  /*66e0*/  IMAD.WIDE.U32 R6, R9, UR8, R4 ;  /* 0x0000000809067c25 */ /* 0x000fe2000f8e0004 */
[----:B------:R-:W-:-:S03]  /*66f0*/  ULDC UR8, c[0x0][0x618] ;  /* 0x0001860000087ab9 */ /* 0x000fc60000000800 */
[----:B------:R-:W-:Y:S01]  /*6700*/  IMAD R9, R9, UR9, R8 ;  /* 0x0000000909097c24 */ /* 0x000fe2000f8e0208 */
[----:B------:R-:W-:Y:S01]  /*6710*/  ULDC UR9, c[0x0][0x154] ;  /* 0x0000550000097ab9 */ /* 0x000fe20000000800 */
[----:B0-----:R-:W-:Y:S02]  /*6720*/  IMAD.MOV R8, RZ, RZ, -R20 ;  /* 0x000000ffff087224 */ /* 0x001fe400078e0a14 */
[----:B------:R-:W-:Y:S02]  /*6730*/  IMAD.IADD R7, R7, 0x1, R9 ;  /* 0x0000000107077824 */ /* 0x000fe400078e0209 */
[----:B-1----:R-:W-:Y:S01]  /*6740*/  IMAD R17, R18, R8, R17 ;  /* 0x0000000812117224 */ /* 0x002fe200078e0211 */
[----:B------:R-:W-:Y:S02]  /*6750*/  I2FP.F32.U32 R8, R12 ;  /* 0x0000000c00087245 */ /* 0x000fe40000201000 */
[--C-:B------:R-:W-:Y:S02]  /*6760*/  SHF.R.U64 R18, R6, UR8, R7.reuse ;  /* 0x0000000806127c19 */ /* 0x100fe40008001207 */
[----:B------:R-:W-:Y:S01]  /*6770*/  SHF.R.U32.HI R7, RZ, UR8, R7 ;  /* 0x00000008ff077c19 */ /* 0x000fe20008011607 */
[----:B------:R-:W-:Y:S01]  /*6780*/  FMUL R8, R8, UR9 ;  /* 0x0000000908087c20 */ /* 0x000fe20008400000 */
[----:B------:R-:W-:-:S02]  /*6790*/  ULDC UR8, c[0x0][0x608] ;  /* 0x0001820000087ab9 */ /* 0x000fc40000000800 */
[--C-:B------:R-:W-:Y:S01]  /*67a0*/  SHF.R.U64 R20, R18, UR8, R7.reuse ;  /* 0x0000000812147c19 */ /* 0x100fe20008001207 */
[----:B------:R0:W1:Y:S01]  /*67b0*/  F2I.U32.TRUNC.NTZ R22, R8 ;  /* 0x0000000800167305 */ /* 0x000062000020f000 */
[----:B------:R-:W-:Y:S01]  /*67c0*/  SHF.R.U32.HI R7, RZ, UR8, R7 ;  /* 0x00000008ff077c19 */ /* 0x000fe20008011607 */
[----:B------:R-:W-:-:S03]  /*67d0*/  ULDC UR8, c[0x0][0x658] ;  /* 0x0001960000087ab9 */ /* 0x000fc60000000800 */
[--C-:B------:R-:W-:Y:S02]  /*67e0*/  SHF.R.U64 R19, R20, UR8, R7.reuse ;  /* 0x0000000814137c19 */ /* 0x100fe40008001207 */
[----:B------:R-:W-:-:S03]  /*67f0*/  SHF.R.U32.HI R23, RZ, UR8, R7 ;  /* 0x00000008ff177c19 */ /* 0x000fc60008011607 */
[----:B------:R-:W-:Y:S02]  /*6800*/  IMAD.MOV.U32 R6, RZ, RZ, R19 ;  /* 0x000000ffff067224 */ /* 0x000fe400078e0013 */
[----:B------:R-:W-:Y:S01]  /*6810*/  IMAD.MOV.U32 R7, RZ, RZ, R23 ;  /* 0x000000ffff077224 */ /* 0x000fe200078e0017 */
[----:B0-----:R-:W-:Y:S06]  /*6820*/  @!P0 BRA `(.L_x_121) ;  /* 0x0000000000288947 */ /* 0x001fec0003800000 */
        /* <DEDUP_REMOVED lines=10> */
.L_x_121:
[----:B------:R-:W-:Y:S01]  /*68d0*/  ULDC UR8, c[0x0][0x648] ;  /* 0x0001920000087ab9 */ /* 0x000fe20000000800 */
[----:B-1----:R-:W-:Y:S01]  /*68e0*/  IMAD.MOV R22, RZ, RZ, -R22 ;  /* 0x000000ffff167224 */ /* 0x002fe200078e0a16 */
[----:B------:R-:W-:Y:S01]  /*68f0*/  SHF.R.U64 R7, R6, UR8, R7 ;  /* 0x0000000806077c19 */ /* 0x000fe20008001207 */
[----:B------:R-:W-:Y:S01]  /*6900*/  ULDC UR8, c[0x0][0x638] ;  /* 0x00018e0000087ab9 */ /* 0x000fe20000000800 */
[----:B------:R-:W-:Y:S01]  /*6910*/  LOP3.LUT R6, R20, UR13, RZ, 0xc0, !PT ;  /* 0x0000000d14067c12 */ /* 0x000fe2000f8ec0ff */
[----:B--2---:R-:W-:Y:S01]  /*6920*/  @P4 IMAD R17, R21, R22, R12 ;  /* 0x0000001615114224 */ /* 0x004fe200078e020c */
[----:B------:R-:W-:Y:S01]  /*6930*/  LOP3.LUT R18, R18, UR4, RZ, 0xc0, !PT ;  /* 0x0000000412127c12 */ /* 0x000fe2000f8ec0ff */
[----:B------:R-:W-:Y:S01]  /*6940*/  IMAD.MOV R8, RZ, RZ, -R7 ;  /* 0x000000ffff087224 */ /* 0x000fe200078e0a07 */
[----:B------:R-:W-:Y:S01]  /*6950*/  ULDC UR9, c[0x0][0x610] ;  /* 0x0001840000097ab9 */ /* 0x000fe20000000800 */
[----:B------:R-:W-:Y:S02]  /*6960*/  IMAD R6, R7, UR5, R6 ;  /* 0x0000000507067c24 */ /* 0x000fe4000f8e0206 */
[----:B------:R-:W-:Y:S01]  /*6970*/  IMAD R19, R8, UR8, R19 ;  /* 0x0000000808137c24 */ /* 0x000fe2000f8e0213 */
[----:B------:R-:W-:Y:S01]  /*6980*/  ULDC UR8, c[0x0][0x600] ;  /* 0x0001800000087ab9 */ /* 0x000fe20000000800 */
[----:B------:R-:W-:-:S02]  /*6990*/  IMAD R17, R6, UR9, R17 ;  /* 0x0000000906117c24 */ /* 0x000fc4000f8e0211 */
[----:B------:R-:W-:Y:S02]  /*69a0*/  IMAD R6, R19, UR8, R18 ;  /* 0x0000000813067c24 */ /* 0x000fe4000f8e0212 */
[----:B------:R-:W-:-:S03]  /*69b0*/  IMAD.MOV.U32 R7, RZ, RZ, 0x1 ;  /* 0x00000001ff077424 */ /* 0x000fc600078e00ff */
[----:B------:R-:W-:Y:S02]  /*69c0*/  SEL R12, R6, R17, !P4 ;  /* 0x00000011060c7207 */ /* 0x000fe40006000000 */
[----:B------:R-:W-:-:S07]  /*69d0*/  SEL R6, R17, R6, !P4 ;  /* 0x0000000611067207 */ /* 0x000fce0006000000 */
.L_x_119:
[----:B------:R-:W-:Y:S05]  /*69e0*/  BSYNC B1 ;  /* 0x0000000000017941 */ /* 0x000fea0003800000 */
.L_x_118:
[----:B------:R-:W-:-:S13]  /*69f0*/  LOP3.LUT P0, RZ, R7, 0xff, RZ, 0xc0, !PT ;  /* 0x000000ff07ff7812 */ /* 0x000fda000780c0ff */
[----:B------:R-:W-:Y:S05]  /*6a00*/  @P0 BRA `(.L_x_122) ;  /* 0xfffffff400400947 */ /* 0x000fea000383ffff */
[----:B------:R-:W-:Y:S05]  /*6a10*/  BSYNC B0 ;  /* 0x0000000000007941 */ /* 0x000fea0003800000 */
.L_x_111:
[----:B------:R-:W-:-:S03]  /*6a20*/  UMOV UR8, 0xffffffff ;  /* 0xffffffff00087882 */ /* 0x000fc60000000000 */
[----:B------:R-:W-:Y:S05]  /*6a30*/  BRA.DIV UR8, `(.L_x_123) ;  /* 0x0000000608407947 */ /* 0x000fea000b800000 */
[----:B------:R-:W-:-:S13]  /*6a40*/  ELECT P0, URZ, PT ;  /* 0x00000000003f782f */ /* 0x000fda0003800000 */
.L_x_138:
[----:B------:R-:W-:Y:S04]  /*6a50*/  BSSY B0, `(.L_x_124) ;  /* 0x0000034000007945 */ /* 0x000fe80003800000 */
[----:B------:R-:W-:Y:S05]  /*6a60*/  @!P0 BRA `(.L_x_125) ;  /* 0x0000000000c88947 */ /* 0x000fea0003800000 */
[----:B------:R-:W-:-:S04]  /*6a70*/  LOP3.LUT R2, R2, 0x2, RZ, 0xfc, !PT ;  /* 0x0000000202027812 */ /* 0x000fc800078efcff */
[----:B------:R-:W-:-:S13]  /*6a80*/  ISETP.NE.AND P0, PT, R2, 0x3, PT ;  /* 0x000000030200780c */ /* 0x000fda0003f05270 */
[----:B------:R-:W-:Y:S05]  /*6a90*/  @!P0 BRA `(.L_x_126) ;  /* 0x0000000000048947 */ /* 0x000fea0003800000 */
[----:B------:R-:W-:Y:S01]  /*6aa0*/  BPT.TRAP 0x1 ;  /* 0x000000040000795c */ /* 0x000fe20000300000 */
.L_x_126:
[----:B------:R-:W0:Y:S01]  /*6ab0*/  S2R R3, SR_CgaCtaId ;  /* 0x0000000000037919 */ /* 0x000e220000008800 */
[----:B------:R-:W-:-:S04]  /*6ac0*/  MOV R0, 0x400 ;  /* 0x0000040000007802 */ /* 0x000fc80000000f00 */
[----:B0-----:R-:W-:Y:S02]  /*6ad0*/  LEA R0, R3, R0, 0x18 ;  /* 0x0000000003007211 */ /* 0x001fe400078ec0ff */
[----:B------:R-:W-:-:S03]  /*6ae0*/  SHF.L.U32 R3, R11, 0x1f, RZ ;  /* 0x0000001f0b037819 */ /* 0x000fc600000006ff */
[----:B------:R-:W-:-:S04]  /*6af0*/  VIADD R0, R0, 0x28 ;  /* 0x0000002800007836 */ /* 0x000fc80000000000 */
[C---:B------:R-:W-:Y:S02]  /*6b00*/  IMAD R6, R15.reuse, 0x8, R0 ;  /* 0x000000080f067824 */ /* 0x040fe400078e0200 */
[----:B------:R-:W-:Y:S02]  /*6b10*/  VIADD R15, R15, 0x1 ;  /* 0x000000010f0f7836 */ /* 0x000fe40000000000 */
[----:B------:R-:W0:Y:S03]  /*6b20*/  SYNCS.PHASECHK.TRANS64.TRYWAIT P0, [R6+URZ], R3 ;  /* 0x00000003060075a7 */ /* 0x000e26000800017f */
[----:B------:R-:W-:-:S04]  /*6b30*/  ISETP.NE.AND P1, PT, R15, 0x5, PT ;  /* 0x000000050f00780c */ /* 0x000fc80003f25270 */
[----:B------:R-:W-:Y:S02]  /*6b40*/  SEL R2, RZ, 0x1, P1 ;  /* 0x00000001ff027807 */ /* 0x000fe40000800000 */
[----:B------:R-:W-:Y:S02]  /*6b50*/  SEL R15, R15, RZ, P1 ;  /* 0x000000ff0f0f7207 */ /* 0x000fe40000800000 */
[----:B------:R-:W-:-:S03]  /*6b60*/  LOP3.LUT R8, R11, R2, RZ, 0x3c, !PT ;  /* 0x000000020b087212 */ /* 0x000fc600078e3cff */
[----:B------:R-:W-:Y:S01]  /*6b70*/  IMAD R7, R15, 0x8, R0 ;  /* 0x000000080f077824 */ /* 0x000fe200078e0200 */
[----:B------:R-:W-:Y:S01]  /*6b80*/  SHF.L.U32 R4, R8, 0x1f, RZ ;  /* 0x0000001f08047819 */ /* 0x000fe200000006ff */
[----:B0-----:R-:W-:Y:S06]  /*6b90*/  @!P0 BRA `(.L_x_127) ;  /* 0x0000000400088947 */ /* 0x001fec0003800000 */
.L_x_139:
[----:B------:R-:W1:Y:S01]  /*6ba0*/  SYNCS.PHASECHK.TRANS64.TRYWAIT P0, [R7+URZ], R4 ;  /* 0x00000004070075a7 */ /* 0x000e62000800017f */
[----:B------:R-:W-:-:S05]  /*6bb0*/  VIADD R2, R15, 0x1 ;  /* 0x000000010f027836 */ /* 0x000fca0000000000 */
[----:B------:R-:W-:-:S04]  /*6bc0*/  ISETP.NE.AND P1, PT, R2, 0x5, PT ;  /* 0x000000050200780c */ /* 0x000fc80003f25270 */
[----:B0-----:R-:W-:Y:S02]  /*6bd0*/  SEL R3, RZ, 0x1, P1 ;  /* 0x00000001ff037807 */ /* 0x001fe40000800000 */
[----:B------:R-:W-:Y:S02]  /*6be0*/  SEL R9, R2, RZ, P1 ;  /* 0x000000ff02097207 */ /* 0x000fe40000800000 */
[----:B------:R-:W-:-:S03]  /*6bf0*/  LOP3.LUT R8, R8, R3, RZ, 0x3c, !PT ;  /* 0x0000000308087212 */ /* 0x000fc600078e3cff */
[----:B------:R-:W-:Y:S01]  /*6c00*/  IMAD R10, R9, 0x8, R0 ;  /* 0x00000008090a7824 */ /* 0x000fe200078e0200 */
[----:B------:R-:W-:Y:S01]  /*6c10*/  SHF.L.U32 R5, R8, 0x1f, RZ ;  /* 0x0000001f08057819 */ /* 0x000fe200000006ff */
[----:B-1----:R-:W-:Y:S06]  /*6c20*/  @!P0 BRA `(.L_x_128) ;  /* 0x0000000000f88947 */ /* 0x002fec0003800000 */
.L_x_140:
[----:B------:R-:W1:Y:S01]  /*6c30*/  SYNCS.PHASECHK.TRANS64.TRYWAIT P0, [R10+URZ], R5 ;  /* 0x000000050a0075a7 */ /* 0x000e62000800017f */
[----:B------:R-:W-:-:S05]  /*6c40*/  VIADD R2, R9, 0x1 ;  /* 0x0000000109027836 */ /* 0x000fca0000000000 */
[----:B------:R-:W-:-:S04]  /*6c50*/  ISETP.NE.AND P1, PT, R2, 0x5, PT ;  /* 0x000000050200780c */ /* 0x000fc80003f25270 */
[----:B------:R-:W-:Y:S02]  /*6c60*/  SEL R3, RZ, 0x1, P1 ;  /* 0x00000001ff037807 */ /* 0x000fe40000800000 */
[----:B0-----:R-:W-:Y:S02]  /*6c70*/  SEL R7, R2, RZ, P1 ;  /* 0x000000ff02077207 */ /* 0x001fe40000800000 */
[----:B------:R-:W-:-:S03]  /*6c80*/  LOP3.LUT R9, R8, R3, RZ, 0x3c, !PT ;  /* 0x0000000308097212 */ /* 0x000fc600078e3cff */
[----:B------:R-:W-:Y:S01]  /*6c90*/  IMAD R11, R7, 0x8, R0 ;  /* 0x00000008070b7824 */ /* 0x000fe200078e0200 */
[----:B------:R-:W-:Y:S01]  /*6ca0*/  SHF.L.U32 R6, R9, 0x1f, RZ ;  /* 0x0000001f09067819 */ /* 0x000fe200000006ff */
[----:B-1----:R-:W-:Y:S06]  /*6cb0*/  @!P0 BRA `(.L_x_129) ;  /* 0x0000000000e88947 */ /* 0x002fec0003800000 */
.L_x_141:
[----:B------:R-:W1:Y:S01]  /*6cc0*/  SYNCS.PHASECHK.TRANS64.TRYWAIT P0, [R11+URZ], R6 ;  /* 0x000000060b0075a7 */ /* 0x000e62000800017f */
[----:B------:R-:W-:-:S05]  /*6cd0*/  VIADD R2, R7, 0x1 ;  /* 0x0000000107027836 */ /* 0x000fca0000000000 */
[----:B------:R-:W-:-:S04]  /*6ce0*/  ISETP.NE.AND P1, PT, R2, 0x5, PT ;  /* 0x000000050200780c */ /* 0x000fc80003f25270 */
[----:B------:R-:W-:Y:S02]  /*6cf0*/  SEL R4, RZ, 0x1, P1 ;  /* 0x00000001ff047807 */ /* 0x000fe40000800000 */
[----:B------:R-:W-:Y:S02]  /*6d00*/  SEL R3, R2, RZ, P1 ;  /* 0x000000ff02037207 */ /* 0x000fe40000800000 */
[----:B------:R-:W-:Y:S01]  /*6d10*/  LOP3.LUT R4, R9, R4, RZ, 0x3c, !PT ;  /* 0x0000000409047212 */ /* 0x000fe200078e3cff */
[----:B-1----:R-:W-:Y:S06]  /*6d20*/  @!P0 BRA `(.L_x_130) ;  /* 0x0000000000e08947 */ /* 0x002fec0003800000 */
.L_x_142:
[----:B------:R-:W-:Y:S01]  /*6d30*/  IMAD R3, R3, 0x8, R0 ;  /* 0x0000000803037824 */ /* 0x000fe200078e0200 */
[----:B------:R-:W-:-:S07]  /*6d40*/  SHF.L.U32 R0, R4, 0x1f, RZ ;  /* 0x0000001f04007819 */ /* 0x000fce00000006ff */
.L_x_131:
[----:B--2---:R2:W3:Y:S02]  /*6d50*/  SYNCS.PHASECHK.TRANS64.TRYWAIT P0, [R3+URZ], R0 ;  /* 0x00000000030075a7 */ /* 0x0044e4000800017f */
[----:B---3--:R-:W-:Y:S05]  /*6d60*/  @!P0 NANOSLEEP.SYNCS 0x989680 ;  /* 0x009896800000895d */ /* 0x008fea0003900000 */
[----:B------:R-:W3:Y:S02]  /*6d70*/  @!P0 SYNCS.PHASECHK.TRANS64 P0, [R3+URZ], R0 ;  /* 0x00000000030085a7 */ /* 0x000ee4000800007f */
[----:B---3--:R-:W-:Y:S05]  /*6d80*/  @!P0 BRA `(.L_x_131) ;  /* 0xfffffffc00f08947 */ /* 0x008fea000383ffff */
.L_x_125:
[----:B------:R-:W-:Y:S05]  /*6d90*/  BSYNC B0 ;  /* 0x0000000000007941 */ /* 0x000fea0003800000 */
.L_x_124:
[----:B------:R-:W-:Y:S05]  /*6da0*/  EXIT ;  /* 0x000000000000794d */ /* 0x000fea0003800000 */
.L_x_21:
[----:B-1----:R-:W-:-:S04]  /*6db0*/  IMAD.U32 R9, RZ, RZ, UR6 ;  /* 0x00000006ff097e24 */ /* 0x002fc8000f8e00ff */
[----:B------:R1:W3:Y:S03]  /*6dc0*/  SYNCS.PHASECHK.TRANS64.TRYWAIT P0, [R9+URZ], R8 ;  /* 0x00000008090075a7 */ /* 0x0002e6000800017f */
[----:B---3--:R-:W-:Y:S05]  /*6dd0*/  @!P0 NANOSLEEP.SYNCS 0x989680 ;  /* 0x009896800000895d */ /* 0x008fea0003900000 */
[----:B------:R-:W3:Y:S02]  /*6de0*/  @!P0 SYNCS.PHASECHK.TRANS64 P0, [R9+URZ], R8 ;  /* 0x00000008090085a7 */ /* 0x000ee4000800007f */
[----:B---3--:R-:W-:Y:S05]  /*6df0*/  @!P0 BRA `(.L_x_21) ;  /* 0xfffffffc00ec8947 */ /* 0x008fea000383ffff */
[----:B------:R-:W-:Y:S05]  /*6e00*/  BRA `(.L_x_20) ;  /* 0xffffffa800047947 */ /* 0x000fea000383ffff */
.L_x_27:
[----:B-1----:R-:W-:-:S04]  /*6e10*/  IMAD.U32 R11, RZ, RZ, UR12 ;  /* 0x0000000cff0b7e24 */ /* 0x002fc8000f8e00ff */
[----:B------:R1:W3:Y:S03]  /*6e20*/  SYNCS.PHASECHK.TRANS64.TRYWAIT P0, [R11+URZ], R10 ;  /* 0x0000000a0b0075a7 */ /* 0x0002e6000800017f */
[----:B---3--:R-:W-:Y:S05]  /*6e30*/  @!P0 NANOSLEEP.SYNCS 0x989680 ;  /* 0x009896800000895d */ /* 0x008fea0003900000 */
[----:B------:R-:W3:Y:S02]  /*6e40*/  @!P0 SYNCS.PHASECHK.TRANS64 P0, [R11+URZ], R10 ;  /* 0x0000000a0b0085a7 */ /* 0x000ee4000800007f */
[----:B---3--:R-:W-:Y:S05]  /*6e50*/  @!P0 BRA `(.L_x_27) ;  /* 0xfffffffc00ec8947 */ /* 0x008fea000383ffff */
[----:B------:R-:W-:Y:S05]  /*6e60*/  BRA `(.L_x_26) ;  /* 0xffffffac00bc7947 */ /* 0x000fea000383ffff */
.L_x_112:
[----:B------:R-:W-:Y:S01]  /*6e70*/  BSSY B1, `(.L_x_132) ;  /* 0x0000006000017945 */ /* 0x000fe20003800000 */
[----:B------:R-:W-:-:S07]  /*6e80*/  IMAD.MOV.U32 R7, RZ, RZ, -0x1 ;  /* 0xffffffffff077424 */ /* 0x000fce00078e00ff */
[----:B------:R-:W-:Y:S05]  /*6e90*/  WARPSYNC.COLLECTIVE R7, `(.L_x_133) ;  /* 0x00000000070c7348 */ /* 0x000fea0003c00000 */
[----:B------:R-:W-:Y:S02]  /*6ea0*/  ELECT P0, UR62, PT ;  /* 0x00000000003e782f */ /* 0x000fe40003800000 */
[----:B------:R-:W-:Y:S01]  /*6eb0*/  MOV R7, UR62 ;  /* 0x0000003e00077c02 */ /* 0x000fe20008000f00 */
[----:B------:R-:W-:Y:S10]  /*6ec0*/  ENDCOLLECTIVE ;  /* 0x000000000000791b */ /* 0x000ff40003800000 */
.L_x_133:
[----:B------:R-:W-:Y:S05]  /*6ed0*/  BSYNC B1 ;  /* 0x0000000000017941 */ /* 0x000fea0003800000 */
.L_x_132:
[----:B------:R-:W-:Y:S05]  /*6ee0*/  BRA `(.L_x_134) ;  /* 0xfffffff000147947 */ /* 0x000fea000383ffff */
.L_x_115:
[----:B-1----:R1:W2:Y:S02]  /*6ef0*/  SYNCS.PHASECHK.TRANS64.TRYWAIT P0, [R20+URZ+0x28], R9 ;  /* 0x00002809140075a7 */ /* 0x0022a4000800017f */
[----:B--2---:R-:W-:Y:S05]  /*6f00*/  @!P0 NANOSLEEP.SYNCS 0x989680 ;  /* 0x009896800000895d */ /* 0x004fea0003900000 */
[----:B------:R-:W2:Y:S02]  /*6f10*/  @!P0 SYNCS.PHASECHK.TRANS64 P0, [R20+URZ+0x28], R9 ;  /* 0x00002809140085a7 */ /* 0x000ea4000800007f */
[----:B--2---:R-:W-:Y:S05]  /*6f20*/  @!P0 BRA `(.L_x_115) ;  /* 0xfffffffc00f08947 */ /* 0x004fea000383ffff */
[----:B------:R-:W-:Y:S05]  /*6f30*/  BRA `(.L_x_135) ;  /* 0xfffffff000507947 */ /* 0x000fea000383ffff */
.L_x_123:
[----:B------:R-:W-:Y:S01]  /*6f40*/  BSSY B0, `(.L_x_136) ;  /* 0x0000006000007945 */ /* 0x000fe20003800000 */
[----:B------:R-:W-:-:S07]  /*6f50*/  IMAD.MOV.U32 R7, RZ, RZ, -0x1 ;  /* 0xffffffffff077424 */ /* 0x000fce00078e00ff */
[----:B------:R-:W-:Y:S05]  /*6f60*/  WARPSYNC.COLLECTIVE R7, `(.L_x_137) ;  /* 0x00000000070c7348 */ /* 0x000fea0003c00000 */
[----:B------:R-:W-:Y:S02]  /*6f70*/  ELECT P0, UR62, PT ;  /* 0x00000000003e782f */ /* 0x000fe40003800000 */
[----:B------:R-:W-:Y:S01]  /*6f80*/  MOV R7, UR62 ;  /* 0x0000003e00077c02 */ /* 0x000fe20008000f00 */
[----:B------:R-:W-:Y:S10]  /*6f90*/  ENDCOLLECTIVE ;  /* 0x000000000000791b */ /* 0x000ff40003800000 */
.L_x_137:
[----:B------:R-:W-:Y:S05]  /*6fa0*/  BSYNC B0 ;  /* 0x0000000000007941 */ /* 0x000fea0003800000 */
.L_x_136:
[----:B------:R-:W-:Y:S05]  /*6fb0*/  BRA `(.L_x_138) ;  /* 0xfffffff800a47947 */ /* 0x000fea000383ffff */
.L_x_127:
[----:B0-----:R0:W1:Y:S02]  /*6fc0*/  SYNCS.PHASECHK.TRANS64.TRYWAIT P0, [R6+URZ], R3 ;  /* 0x00000003060075a7 */ /* 0x001064000800017f */
[----:B-1----:R-:W-:Y:S05]  /*6fd0*/  @!P0 NANOSLEEP.SYNCS 0x989680 ;  /* 0x009896800000895d */ /* 0x002fea0003900000 */
[----:B------:R-:W1:Y:S02]  /*6fe0*/  @!P0 SYNCS.PHASECHK.TRANS64 P0, [R6+URZ], R3 ;  /* 0x00000003060085a7 */ /* 0x000e64000800007f */
[----:B-1----:R-:W-:Y:S05]  /*6ff0*/  @!P0 BRA `(.L_x_127) ;  /* 0xfffffffc00f08947 */ /* 0x002fea000383ffff */
[----:B------:R-:W-:Y:S05]  /*7000*/  BRA `(.L_x_139) ;  /* 0xfffffff800e47947 */ /* 0x000fea000383ffff */
.L_x_128:
[----:B0-----:R0:W1:Y:S02]  /*7010*/  SYNCS.PHASECHK.TRANS64.TRYWAIT P0, [R7+URZ], R4 ;  /* 0x00000004070075a7 */ /* 0x001064000800017f */
[----:B-1----:R-:W-:Y:S05]  /*7020*/  @!P0 NANOSLEEP.SYNCS 0x989680 ;  /* 0x009896800000895d */ /* 0x002fea0003900000 */
[----:B------:R-:W1:Y:S02]  /*7030*/  @!P0 SYNCS.PHASECHK.TRANS64 P0, [R7+URZ], R4 ;  /* 0x00000004070085a7 */ /* 0x000e64000800007f */
[----:B-1----:R-:W-:Y:S05]  /*7040*/  @!P0 BRA `(.L_x_128) ;  /* 0xfffffffc00f08947 */ /* 0x002fea000383ffff */
[----:B------:R-:W-:Y:S05]  /*7050*/  BRA `(.L_x_140) ;  /* 0xfffffff800f47947 */ /* 0x000fea000383ffff */
.L_x_129:
[----:B0-----:R0:W1:Y:S02]  /*7060*/  SYNCS.PHASECHK.TRANS64.TRYWAIT P0, [R10+URZ], R5 ;  /* 0x000000050a0075a7 */ /* 0x001064000800017f */
[----:B-1----:R-:W-:Y:S05]  /*7070*/  @!P0 NANOSLEEP.SYNCS 0x989680 ;  /* 0x009896800000895d */ /* 0x002fea0003900000 */
[----:B------:R-:W1:Y:S02]  /*7080*/  @!P0 SYNCS.PHASECHK.TRANS64 P0, [R10+URZ], R5 ;  /* 0x000000050a0085a7 */ /* 0x000e64000800007f */
[----:B-1----:R-:W-:Y:S05]  /*7090*/  @!P0 BRA `(.L_x_129) ;  /* 0xfffffffc00f08947 */ /* 0x002fea000383ffff */
[----:B------:R-:W-:Y:S05]  /*70a0*/  BRA `(.L_x_141) ;  /* 0xfffffffc00047947 */ /* 0x000fea000383ffff */
.L_x_130:
[----:B-1----:R1:W2:Y:S02]  /*70b0*/  SYNCS.PHASECHK.TRANS64.TRYWAIT P0, [R11+URZ], R6 ;  /* 0x000000060b0075a7 */ /* 0x0022a4000800017f */
[----:B--2---:R-:W-:Y:S05]  /*70c0*/  @!P0 NANOSLEEP.SYNCS 0x989680 ;  /* 0x009896800000895d */ /* 0x004fea0003900000 */
[----:B------:R-:W2:Y:S02]  /*70d0*/  @!P0 SYNCS.PHASECHK.TRANS64 P0, [R11+URZ], R6 ;  /* 0x000000060b0085a7 */ /* 0x000ea4000800007f */
[----:B--2---:R-:W-:Y:S05]  /*70e0*/  @!P0 BRA `(.L_x_130) ;  /* 0xfffffffc00f08947 */ /* 0x004fea000383ffff */
[----:B------:R-:W-:Y:S05]  /*70f0*/  BRA `(.L_x_142) ;  /* 0xfffffffc000c7947 */ /* 0x000fea000383ffff */
.L_x_143:
[----:B------:R-:W-:-:S00]  /*7100*/  BRA `(.L_x_143) ;  /* 0xfffffffc00fc7947 */ /* 0x000fc0000383ffff */
[----:B------:R-:W-:-:S00]  /*7110*/  NOP ;  /* 0x0000000000007918 */ /* 0x000fc00000000000 */
        /* <DEDUP_REMOVED lines=14> */
.L_x_144:


//--------------------- .nv.shared._ZN7cutlass13device_kernelINS_4gemm6kernel13GemmUniversalIN4cute5tupleIJiiiiEEENS1_10collective13CollectiveMmaINS1_37MainloopSm90TmaGmmaWarpSpecializedFP8ILi5ENS5_IJNS4_1CILi2EEESB_NSA_ILi1EEEEEENS1_35KernelTmaWarpSpecializedCooperativeEEENS5_IJNSA_ILi128EEENSA_ILi64EEESG_EEENS_12float_e4m3_tENS5_IJlSC_lEEESJ_SK_NS4_8TiledMMAINS4_8MMA_AtomIJNS4_4SM904GMMA30MMA_64x64x32_F32E4M3E4M3_SS_TNILNSO_7ScaleInE1ELSQ_1EEEEEENS4_6LayoutINS5_IJSB_SC_SC_EEENS5_IJSC_NSA_ILi0EEESV_EEEEENS5_IJNS4_10UnderscoreESY_SY_EEEEENS4_23SM90_TMA_LOAD_MULTICASTENS4_14ComposedLayoutINS4_7SwizzleILi3ELi4ELi3EEENS4_18smem_ptr_flag_bitsILi8EEENST_INS5_IJNSA_ILi8EEESG_EEENS5_IJSG_SC_EEEEEEEvNS4_8identityES11_S1B_vS1C_EENS_8epilogue10collective6detail29Sm90TmaWarpSpecializedAdapterINS1F_15DefaultEpilogueISJ_SK_SK_NS1E_6thread17LinearCombinationISJ_Li1EffLNS1J_9ScaleType4KindE0ELNS_15FloatRoundStyleE2ESJ_EENS1_15EpilogueDefaultEEEEEvvEEEEvNT_6ParamsE --------------------------
	.section	.nv.shared._ZN7cutlass13device_kernelINS_4gemm6kernel13GemmUniversalIN4cute5tupleIJiiiiEEENS1_10collective13CollectiveMmaINS1_37MainloopSm90TmaGmmaWarpSpecializedFP8ILi5ENS5_IJNS4_1CILi2EEESB_NSA_ILi1EEEEEENS1_35KernelTmaWarpSpecializedCooperativeEEENS5_IJNSA_ILi128EEENSA_ILi64EEESG_EEENS_12float_e4m3_tENS5_IJlSC_lEEESJ_SK_NS4_8TiledMMAINS4_8MMA_AtomIJNS4_4SM904GMMA30MMA_64x64x32_F32E4M3E4M3_SS_TNILNSO_7ScaleInE1ELSQ_1EEEEEENS4_6LayoutINS5_IJSB_SC_SC_EEENS5_IJSC_NSA_ILi0EEESV_EEEEENS5_IJNS4_10UnderscoreESY_SY_EEEEENS4_23SM90_TMA_LOAD_MULTICASTENS4_14ComposedLayoutINS4_7SwizzleILi3ELi4ELi3EEENS4_18smem_ptr_flag_bitsILi8EEENST_INS5_IJNSA_ILi8EEESG_EEENS5_IJSG_SC_EEEEEEEvNS4_8identityES11_S1B_vS1C_EENS_8epilogue10collective6detail29Sm90TmaWarpSpecializedAdapterINS1F_15DefaultEpilogueISJ_SK_SK_NS1E_6thread17LinearCombinationISJ_Li1EffLNS1J_9ScaleType4KindE0ELNS_15FloatRoundStyleE2ESJ_EENS1_15EpilogueDefaultEEEEEvvEEEEvNT_6ParamsE,"aw",@nobits
	.sectionflags	@""
	.align	16
	.zero		1024


//--------------------- .nv.shared.reserved.0     --------------------------
	.section	.nv.shared.reserved.0,"aw",@nobits
	.weak		__nv_reservedSMEM_offset_0_alias
	.size		__nv_reservedSMEM_offset_0_alias, 0, 0
	.other		__nv_reservedSMEM_offset_0_alias,@"STO_CUDA_RESERVED_SHARED STV_DEFAULT"
__nv_reservedSMEM_offset_0_alias:
	.zero		0


//--------------------- .nv.global                --------------------------
	.section	.nv.global,"aw",@nobits
.nv.global:
	.type		_ZN39_INTERNAL_488e4209_4_k_cu_3ecad65f_58064cute1_E,@object
	.size		_ZN39_INTERNAL_488e4209_4_k_cu_3ecad65f_58064cute1_E,(_ZN39_INTERNAL_488e4209_4_k_cu_3ecad65f_58064cuda3std3__45__cpo6cbeginE - _ZN39_INTERNAL_488e4209_4_k_cu_3ecad65f_58064cute1_E)
_ZN39_INTERNAL_488e4209_4_k_cu_3ecad65f_58064cute1_E:
	.zero		1
	.type		_ZN39_INTERNAL_488e4209_4_k_cu_3ecad65f_58064cuda3std3__45__cpo6cbeginE,@object
	.size		_ZN39_INTERNAL_488e4209_4_k_cu_3ecad65f_58064cuda3std3__45__cpo6cbeginE,(_ZN39_INTERNAL_488e4209_4_k_cu_3ecad65f_58064cuda3std3__48in_placeE - _ZN39_INTERNAL_488e4209_4_k_cu_3ecad65f_58064cuda3std3__45__cpo6cbeginE)
_ZN39_INTERNAL_488e4209_4_k_cu_3ecad65f_58064cuda3std3__45__cpo6cbeginE:
	.zero		1
	.type		_ZN39_INTERNAL_488e4209_4_k_cu_3ecad65f_58064cuda3std3__48in_placeE,@object
	.size		_ZN39_INTERNAL_488e4209_4_k_cu_3ecad65f_58064cuda3std3__48in_placeE,(_ZN39_INTERNAL_488e4209_4_k_cu_3ecad65f_58064cuda3std6ranges3__45__cpo9iter_moveE - _ZN39_INTERNAL_488e4209_4_k_cu_3ecad65f_58064cuda3std3__48in_placeE)
_ZN39_INTERNAL_488e4209_4_k_cu_3ecad65f_58064cuda3std3__48in_placeE:
	.zero		1
	.type		_ZN39_INTERNAL_488e4209_4_k_cu_3ecad65f_58064cuda3std6ranges3__45__cpo9iter_moveE,@object
	.size		_ZN39_INTERNAL_488e4209_4_k_cu_3ecad65f_58064cuda3std6ranges3__45__cpo9iter_moveE,(_ZN39_INTERNAL_488e4209_4_k_cu_3ecad65f_58064cuda3std3__45__cpo5beginE - _ZN39_INTERNAL_488e4209_4_k_cu_3ecad65f_58064cuda3std6ranges3__45__cpo9iter_moveE)
_ZN39_INTERNAL_488e4209_4_k_cu_3ecad65f_58064cuda3std6ranges3__45__cpo9iter_moveE:
	.zero		1
	.type		_ZN39_INTERNAL_488e4209_4_k_cu_3ecad65f_58064cuda3std3__45__cpo5beginE,@object
	.size		_ZN39_INTERNAL_488e4209_4_k_cu_3ecad65f_58064cuda3std3__45__cpo5beginE,(_ZN39_INTERNAL_488e4209_4_k_cu_3ecad65f_58064cuda3std3__441_GLOBAL__N__488e4209_4_k_cu_3ecad65f_58066ignoreE - _ZN39_INTERNAL_488e4209_4_k_cu_3ecad65f_58064cuda3std3__45__cpo5beginE)
_ZN39_INTERNAL_488e4209_4_k_cu_3ecad65f_58064cuda3std3__45__cpo5beginE:
	.zero		1
	.type		_ZN39_INTERNAL_488e4209_4_k_cu_3ecad65f_58064cuda3std3__441_GLOBAL__N__488e4209_4_k_cu_3ecad65f_58066ignoreE,@object
	.size		_ZN39_INTERNAL_488e4209_4_k_cu_3ecad65f_58064cuda3std3__441_GLOBAL__N__488e4209_4_k_cu_3ecad65f_58066ignoreE,(_ZN39_INTERNAL_488e4209_4_k_cu_3ecad65f_58064cute7productE - _ZN39_INTERNAL_488e4209_4_k_cu_3ecad65f_58064cuda3std3__441_GLOBAL__N__488e4209_4_k_cu_3ecad65f_58066ignoreE)
_ZN39_INTERNAL_488e4209_4_k_cu_3ecad65f_58064cuda3std3__441_GLOBAL__N__488e4209_4_k_cu_3ecad65f_58066ignoreE:
	.zero		1
	.type		_ZN39_INTERNAL_488e4209_4_k_cu_3ecad65f_58064cute7productE,@object
	.size		_ZN39_INTERNAL_488e4209_4_k_cu_3ecad65f_58064cute7productE,(_ZN39_INTERNAL_488e4209_4_k_cu_3ecad65f_58064cuda3std3__45__cpo3endE - _ZN39_INTERNAL_488e4209_4_k_cu_3ecad65f_58064cute7productE)
_ZN39_INTERNAL_488e4209_4_k_cu_3ecad65f_58064cute7productE:
	.zero		1
	.type		_ZN39_INTERNAL_488e4209_4_k_cu_3ecad65f_58064cuda3std3__45__cpo3endE,@object
	.size		_ZN39_INTERNAL_488e4209_4_k_cu_3ecad65f_58064cuda3std3__45__cpo3endE,(_ZN39_INTERNAL_488e4209_4_k_cu_3ecad65f_58064cuda3std3__419piecewise_constructE - _ZN39_INTERNAL_488e4209_4_k_cu_3ecad65f_58064cuda3std3__45__cpo3endE)
_ZN39_INTERNAL_488e4209_4_k_cu_3ecad65f_58064cuda3std3__45__cpo3endE:
	.zero		1
	.type		_ZN39_INTERNAL_488e4209_4_k_cu_3ecad65f_58064cuda3std3__419piecewise_constructE,@object
	.size		_ZN39_INTERNAL_488e4209_4_k_cu_3ecad65f_58064cuda3std3__419piecewise_constructE,(_ZN39_INTERNAL_488e4209_4_k_cu_3ecad65f_58064cuda3std3__45__cpo4cendE - _ZN39_INTERNAL_488e4209_4_k_cu_3ecad65f_58064cuda3std3__419piecewise_constructE)
_ZN39_INTERNAL_488e4209_4_k_cu_3ecad65f_58064cuda3std3__419piecewise_constructE:
	.zero		1
	.type		_ZN39_INTERNAL_488e4209_4_k_cu_3ecad65f_58064cuda3std3__45__cpo4cendE,@object
	.size		_ZN39_INTERNAL_488e4209_4_k_cu_3ecad65f_58064cuda3std3__45__cpo4cendE,(_ZN39_INTERNAL_488e4209_4_k_cu_3ecad65f_58064cuda3std6ranges3__45__cpo4swapE - _ZN39_INTERNAL_488e4209_4_k_cu_3ecad65f_58064cuda3std3__45__cpo4cendE)
_ZN39_INTERNAL_488e4209_4_k_cu_3ecad65f_58064cuda3std3__45__cpo4cendE:
	.zero		1
	.type		_ZN39_INTERNAL_488e4209_4_k_cu_3ecad65f_58064cuda3std6ranges3__45__cpo4swapE,@object
	.size		_ZN39_INTERNAL_488e4209_4_k_cu_3ecad65f_58064cuda3std6ranges3__45__cpo4swapE,(.L_7 - _ZN39_INTERNAL_488e4209_4_k_cu_3ecad65f_58064cuda3std6ranges3__45__cpo4swapE)
_ZN39_INTERNAL_488e4209_4_k_cu_3ecad65f_58064cuda3std6ranges3__45__cpo4swapE:
	.zero		1
.L_7:


//--------------------- .nv.constant0._ZN7cutlass13device_kernelINS_4gemm6kernel13GemmUniversalIN4cute5tupleIJiiiiEEENS1_10collective13CollectiveMmaINS1_37MainloopSm90TmaGmmaWarpSpecializedFP8ILi5ENS5_IJNS4_1CILi2EEESB_NSA_ILi1EEEEEENS1_35KernelTmaWarpSpecializedCooperativeEEENS5_IJNSA_ILi128EEENSA_ILi64EEESG_EEENS_12float_e4m3_tENS5_IJlSC_lEEESJ_SK_NS4_8TiledMMAINS4_8MMA_AtomIJNS4_4SM904GMMA30MMA_64x64x32_F32E4M3E4M3_SS_TNILNSO_7ScaleInE1ELSQ_1EEEEEENS4_6LayoutINS5_IJSB_SC_SC_EEENS5_IJSC_NSA_ILi0EEESV_EEEEENS5_IJNS4_10UnderscoreESY_SY_EEEEENS4_23SM90_TMA_LOAD_MULTICASTENS4_14ComposedLayoutINS4_7SwizzleILi3ELi4ELi3EEENS4_18smem_ptr_flag_bitsILi8EEENST_INS5_IJNSA_ILi8EEESG_EEENS5_IJSG_SC_EEEEEEEvNS4_8identityES11_S1B_vS1C_EENS_8epilogue10collective6detail29Sm90TmaWarpSpecializedAdapterINS1F_15DefaultEpilogueISJ_SK_SK_NS1E_6thread17LinearCombinationISJ_Li1EffLNS1J_9ScaleType4KindE0ELNS_15FloatRoundStyleE2ESJ_EENS1_15EpilogueDefaultEEEEEvvEEEEvNT_6ParamsE --------------------------
	.section	.nv.constant0._ZN7cutlass13device_kernelINS_4gemm6kernel13GemmUniversalIN4cute5tupleIJiiiiEEENS1_10collective13CollectiveMmaINS1_37MainloopSm90TmaGmmaWarpSpecializedFP8ILi5ENS5_IJNS4_1CILi2EEESB_NSA_ILi1EEEEEENS1_35KernelTmaWarpSpecializedCooperativeEEENS5_IJNSA_ILi128EEENSA_ILi64EEESG_EEENS_12float_e4m3_tENS5_IJlSC_lEEESJ_SK_NS4_8TiledMMAINS4_8MMA_AtomIJNS4_4SM904GMMA30MMA_64x64x32_F32E4M3E4M3_SS_TNILNSO_7ScaleInE1ELSQ_1EEEEEENS4_6LayoutINS5_IJSB_SC_SC_EEENS5_IJSC_NSA_ILi0EEESV_EEEEENS5_IJNS4_10UnderscoreESY_SY_EEEEENS4_23SM90_TMA_LOAD_MULTICASTENS4_14ComposedLayoutINS4_7SwizzleILi3ELi4ELi3EEENS4_18smem_ptr_flag_bitsILi8EEENST_INS5_IJNSA_ILi8EEESG_EEENS5_IJSG_SC_EEEEEEEvNS4_8identityES11_S1B_vS1C_EENS_8epilogue10collective6detail29Sm90TmaWarpSpecializedAdapterINS1F_15DefaultEpilogueISJ_SK_SK_NS1E_6thread17LinearCombinationISJ_Li1EffLNS1J_9ScaleType4KindE0ELNS_15FloatRoundStyleE2ESJ_EENS1_15EpilogueDefaultEEEEEvvEEEEvNT_6ParamsE,"a",@progbits
	.sectionflags	@""
	.align	4
.nv.constant0._ZN7cutlass13device_kernelINS_4gemm6kernel13GemmUniversalIN4cute5tupleIJiiiiEEENS1_10collective13CollectiveMmaINS1_37MainloopSm90TmaGmmaWarpSpecializedFP8ILi5ENS5_IJNS4_1CILi2EEESB_NSA_ILi1EEEEEENS1_35KernelTmaWarpSpecializedCooperativeEEENS5_IJNSA_ILi128EEENSA_ILi64EEESG_EEENS_12float_e4m3_tENS5_IJlSC_lEEESJ_SK_NS4_8TiledMMAINS4_8MMA_AtomIJNS4_4SM904GMMA30MMA_64x64x32_F32E4M3E4M3_SS_TNILNSO_7ScaleInE1ELSQ_1EEEEEENS4_6LayoutINS5_IJSB_SC_SC_EEENS5_IJSC_NSA_ILi0EEESV_EEEEENS5_IJNS4_10UnderscoreESY_SY_EEEEENS4_23SM90_TMA_LOAD_MULTICASTENS4_14ComposedLayoutINS4_7SwizzleILi3ELi4ELi3EEENS4_18smem_ptr_flag_bitsILi8EEENST_INS5_IJNSA_ILi8EEESG_EEENS5_IJSG_SC_EEEEEEEvNS4_8identityES11_S1B_vS1C_EENS_8epilogue10collective6detail29Sm90TmaWarpSpecializedAdapterINS1F_15DefaultEpilogueISJ_SK_SK_NS1E_6thread17LinearCombinationISJ_Li1EffLNS1J_9ScaleType4KindE0ELNS_15FloatRoundStyleE2ESJ_EENS1_15EpilogueDefaultEEEEEvvEEEEvNT_6ParamsE:
	.zero		1664


//--------------------- SYMBOLS --------------------------

	.type		.nv.reservedSmem.offset0,@object
	.size		.nv.reservedSmem.offset0,0x4
